//
// Generated by NVIDIA NVVM Compiler
//
// Compiler Build ID: CL-36424714
// Cuda compilation tools, release 13.0, V13.0.88
// Based on NVVM 20.0.0
//

.version 9.0
.target sm_100
.address_size 64

	// .globl	_Z20get_mt_output_kerneliPKfS0_S0_iiiiiPfS1_S1_

.visible .entry _Z20get_mt_output_kerneliPKfS0_S0_iiiiiPfS1_S1_(
	.param .u32 _Z20get_mt_output_kerneliPKfS0_S0_iiiiiPfS1_S1__param_0,
	.param .u64 .ptr .align 1 _Z20get_mt_output_kerneliPKfS0_S0_iiiiiPfS1_S1__param_1,
	.param .u64 .ptr .align 1 _Z20get_mt_output_kerneliPKfS0_S0_iiiiiPfS1_S1__param_2,
	.param .u64 .ptr .align 1 _Z20get_mt_output_kerneliPKfS0_S0_iiiiiPfS1_S1__param_3,
	.param .u32 _Z20get_mt_output_kerneliPKfS0_S0_iiiiiPfS1_S1__param_4,
	.param .u32 _Z20get_mt_output_kerneliPKfS0_S0_iiiiiPfS1_S1__param_5,
	.param .u32 _Z20get_mt_output_kerneliPKfS0_S0_iiiiiPfS1_S1__param_6,
	.param .u32 _Z20get_mt_output_kerneliPKfS0_S0_iiiiiPfS1_S1__param_7,
	.param .u32 _Z20get_mt_output_kerneliPKfS0_S0_iiiiiPfS1_S1__param_8,
	.param .u64 .ptr .align 1 _Z20get_mt_output_kerneliPKfS0_S0_iiiiiPfS1_S1__param_9,
	.param .u64 .ptr .align 1 _Z20get_mt_output_kerneliPKfS0_S0_iiiiiPfS1_S1__param_10,
	.param .u64 .ptr .align 1 _Z20get_mt_output_kerneliPKfS0_S0_iiiiiPfS1_S1__param_11
)
{
	.reg .pred 	%p<30>;
	.reg .b32 	%r<159>;
	.reg .b32 	%f<361>;
	.reg .b64 	%rd<85>;
	.reg .b64 	%fd<85>;

	ld.param.u32 	%r49, [_Z20get_mt_output_kerneliPKfS0_S0_iiiiiPfS1_S1__param_0];
	ld.param.u64 	%rd5, [_Z20get_mt_output_kerneliPKfS0_S0_iiiiiPfS1_S1__param_1];
	ld.param.u64 	%rd6, [_Z20get_mt_output_kerneliPKfS0_S0_iiiiiPfS1_S1__param_3];
	ld.param.u32 	%r50, [_Z20get_mt_output_kerneliPKfS0_S0_iiiiiPfS1_S1__param_4];
	ld.param.u32 	%r51, [_Z20get_mt_output_kerneliPKfS0_S0_iiiiiPfS1_S1__param_5];
	ld.param.u32 	%r52, [_Z20get_mt_output_kerneliPKfS0_S0_iiiiiPfS1_S1__param_6];
	ld.param.u32 	%r53, [_Z20get_mt_output_kerneliPKfS0_S0_iiiiiPfS1_S1__param_8];
	ld.param.u64 	%rd7, [_Z20get_mt_output_kerneliPKfS0_S0_iiiiiPfS1_S1__param_9];
	ld.param.u64 	%rd8, [_Z20get_mt_output_kerneliPKfS0_S0_iiiiiPfS1_S1__param_11];
	cvta.to.global.u64 	%rd1, %rd7;
	cvta.to.global.u64 	%rd2, %rd5;
	cvta.to.global.u64 	%rd3, %rd8;
	cvta.to.global.u64 	%rd4, %rd6;
	mov.u32 	%r54, %ctaid.x;
	mov.u32 	%r1, %ntid.x;
	mov.u32 	%r55, %tid.x;
	mad.lo.s32 	%r143, %r54, %r1, %r55;
	setp.ge.s32 	%p1, %r143, %r49;
	@%p1 bra 	$L__BB0_42;
	mul.lo.s32 	%r3, %r51, %r50;
	mul.lo.s32 	%r4, %r51, %r51;
	setp.lt.s32 	%p2, %r52, 1;
	mov.u32 	%r56, %nctaid.x;
	mul.lo.s32 	%r5, %r1, %r56;
	@%p2 bra 	$L__BB0_31;
	setp.lt.s32 	%p10, %r53, 1;
	@%p10 bra 	$L__BB0_21;
	and.b32  	%r6, %r52, 2147483644;
	and.b32  	%r7, %r53, 2147483644;
	neg.s32 	%r8, %r6;
	mul.wide.s32 	%rd79, %r3, 4;
$L__BB0_4:
	setp.lt.u32 	%p17, %r52, 4;
	rem.s32 	%r100, %r143, %r4;
	rem.s32 	%r101, %r143, %r3;
	sub.s32 	%r102, %r143, %r101;
	mad.lo.s32 	%r10, %r102, %r52, %r100;
	mad.lo.s32 	%r11, %r102, %r53, %r100;
	mov.b32 	%r150, 0;
	@%p17 bra 	$L__BB0_7;
	mov.u32 	%r144, %r10;
	mov.u32 	%r145, %r8;
$L__BB0_6:
	.pragma "nounroll";
	mul.wide.s32 	%rd47, %r144, 4;
	add.s64 	%rd48, %rd2, %rd47;
	ld.global.f32 	%f181, [%rd48];
	fma.rn.f32 	%f182, %f181, 0fBBBB989D, 0f3F000000;
	cvt.sat.f32.f32 	%f183, %f182;
	mov.f32 	%f184, 0f4B400001;
	mov.f32 	%f185, 0f437C0000;
	fma.rm.f32 	%f186, %f183, %f185, %f184;
	add.f32 	%f187, %f186, 0fCB40007F;
	neg.f32 	%f188, %f187;
	fma.rn.f32 	%f189, %f181, 0fBFB8AA3B, %f188;
	fma.rn.f32 	%f190, %f181, 0fB2A57060, %f189;
	mov.b32 	%r103, %f186;
	shl.b32 	%r104, %r103, 23;
	mov.b32 	%f191, %r104;
	ex2.approx.ftz.f32 	%f192, %f190;
	mul.f32 	%f193, %f192, %f191;
	cvt.f64.f32 	%fd43, %f193;
	add.f64 	%fd44, %fd43, 0d3FF0000000000000;
	rcp.rn.f64 	%fd45, %fd44;
	cvt.rn.f32.f64 	%f194, %fd45;
	add.s64 	%rd49, %rd1, %rd47;
	st.global.f32 	[%rd49], %f194;
	mul.wide.s32 	%rd50, %r3, 4;
	add.s64 	%rd51, %rd48, %rd50;
	ld.global.f32 	%f195, [%rd51];
	fma.rn.f32 	%f196, %f195, 0fBBBB989D, 0f3F000000;
	cvt.sat.f32.f32 	%f197, %f196;
	fma.rm.f32 	%f198, %f197, %f185, %f184;
	add.f32 	%f199, %f198, 0fCB40007F;
	neg.f32 	%f200, %f199;
	fma.rn.f32 	%f201, %f195, 0fBFB8AA3B, %f200;
	fma.rn.f32 	%f202, %f195, 0fB2A57060, %f201;
	mov.b32 	%r105, %f198;
	shl.b32 	%r106, %r105, 23;
	mov.b32 	%f203, %r106;
	ex2.approx.ftz.f32 	%f204, %f202;
	mul.f32 	%f205, %f204, %f203;
	cvt.f64.f32 	%fd46, %f205;
	add.f64 	%fd47, %fd46, 0d3FF0000000000000;
	rcp.rn.f64 	%fd48, %fd47;
	cvt.rn.f32.f64 	%f206, %fd48;
	add.s64 	%rd52, %rd49, %rd50;
	st.global.f32 	[%rd52], %f206;
	add.s64 	%rd53, %rd51, %rd50;
	ld.global.f32 	%f207, [%rd53];
	fma.rn.f32 	%f208, %f207, 0fBBBB989D, 0f3F000000;
	cvt.sat.f32.f32 	%f209, %f208;
	fma.rm.f32 	%f210, %f209, %f185, %f184;
	add.f32 	%f211, %f210, 0fCB40007F;
	neg.f32 	%f212, %f211;
	fma.rn.f32 	%f213, %f207, 0fBFB8AA3B, %f212;
	fma.rn.f32 	%f214, %f207, 0fB2A57060, %f213;
	mov.b32 	%r107, %f210;
	shl.b32 	%r108, %r107, 23;
	mov.b32 	%f215, %r108;
	ex2.approx.ftz.f32 	%f216, %f214;
	mul.f32 	%f217, %f216, %f215;
	cvt.f64.f32 	%fd49, %f217;
	add.f64 	%fd50, %fd49, 0d3FF0000000000000;
	rcp.rn.f64 	%fd51, %fd50;
	cvt.rn.f32.f64 	%f218, %fd51;
	add.s64 	%rd54, %rd52, %rd50;
	st.global.f32 	[%rd54], %f218;
	add.s64 	%rd55, %rd53, %rd50;
	ld.global.f32 	%f219, [%rd55];
	fma.rn.f32 	%f220, %f219, 0fBBBB989D, 0f3F000000;
	cvt.sat.f32.f32 	%f221, %f220;
	fma.rm.f32 	%f222, %f221, %f185, %f184;
	add.f32 	%f223, %f222, 0fCB40007F;
	neg.f32 	%f224, %f223;
	fma.rn.f32 	%f225, %f219, 0fBFB8AA3B, %f224;
	fma.rn.f32 	%f226, %f219, 0fB2A57060, %f225;
	mov.b32 	%r109, %f222;
	shl.b32 	%r110, %r109, 23;
	mov.b32 	%f227, %r110;
	ex2.approx.ftz.f32 	%f228, %f226;
	mul.f32 	%f229, %f228, %f227;
	cvt.f64.f32 	%fd52, %f229;
	add.f64 	%fd53, %fd52, 0d3FF0000000000000;
	rcp.rn.f64 	%fd54, %fd53;
	cvt.rn.f32.f64 	%f230, %fd54;
	add.s64 	%rd56, %rd54, %rd50;
	st.global.f32 	[%rd56], %f230;
	add.s32 	%r145, %r145, 4;
	shl.b32 	%r111, %r3, 2;
	add.s32 	%r144, %r144, %r111;
	setp.eq.s32 	%p18, %r145, 0;
	mov.u32 	%r150, %r6;
	@%p18 bra 	$L__BB0_7;
	bra.uni 	$L__BB0_6;
$L__BB0_7:
	and.b32  	%r112, %r52, 3;
	setp.eq.s32 	%p19, %r112, 0;
	@%p19 bra 	$L__BB0_12;
	setp.eq.s32 	%p20, %r112, 1;
	@%p20 bra 	$L__BB0_10;
	mad.lo.s32 	%r113, %r3, %r150, %r10;
	mul.wide.s32 	%rd57, %r113, 4;
	add.s64 	%rd58, %rd2, %rd57;
	ld.global.f32 	%f231, [%rd58];
	fma.rn.f32 	%f232, %f231, 0fBBBB989D, 0f3F000000;
	cvt.sat.f32.f32 	%f233, %f232;
	mov.f32 	%f234, 0f4B400001;
	mov.f32 	%f235, 0f437C0000;
	fma.rm.f32 	%f236, %f233, %f235, %f234;
	add.f32 	%f237, %f236, 0fCB40007F;
	neg.f32 	%f238, %f237;
	fma.rn.f32 	%f239, %f231, 0fBFB8AA3B, %f238;
	fma.rn.f32 	%f240, %f231, 0fB2A57060, %f239;
	mov.b32 	%r114, %f236;
	shl.b32 	%r115, %r114, 23;
	mov.b32 	%f241, %r115;
	ex2.approx.ftz.f32 	%f242, %f240;
	mul.f32 	%f243, %f242, %f241;
	cvt.f64.f32 	%fd55, %f243;
	add.f64 	%fd56, %fd55, 0d3FF0000000000000;
	rcp.rn.f64 	%fd57, %fd56;
	cvt.rn.f32.f64 	%f244, %fd57;
	add.s64 	%rd59, %rd1, %rd57;
	st.global.f32 	[%rd59], %f244;
	mul.wide.s32 	%rd60, %r3, 4;
	add.s64 	%rd61, %rd58, %rd60;
	ld.global.f32 	%f245, [%rd61];
	fma.rn.f32 	%f246, %f245, 0fBBBB989D, 0f3F000000;
	cvt.sat.f32.f32 	%f247, %f246;
	fma.rm.f32 	%f248, %f247, %f235, %f234;
	add.f32 	%f249, %f248, 0fCB40007F;
	neg.f32 	%f250, %f249;
	fma.rn.f32 	%f251, %f245, 0fBFB8AA3B, %f250;
	fma.rn.f32 	%f252, %f245, 0fB2A57060, %f251;
	mov.b32 	%r116, %f248;
	shl.b32 	%r117, %r116, 23;
	mov.b32 	%f253, %r117;
	ex2.approx.ftz.f32 	%f254, %f252;
	mul.f32 	%f255, %f254, %f253;
	cvt.f64.f32 	%fd58, %f255;
	add.f64 	%fd59, %fd58, 0d3FF0000000000000;
	rcp.rn.f64 	%fd60, %fd59;
	cvt.rn.f32.f64 	%f256, %fd60;
	add.s64 	%rd62, %rd59, %rd60;
	st.global.f32 	[%rd62], %f256;
	add.s32 	%r150, %r150, 2;
$L__BB0_10:
	and.b32  	%r118, %r52, 1;
	setp.eq.b32 	%p21, %r118, 1;
	not.pred 	%p22, %p21;
	@%p22 bra 	$L__BB0_12;
	mad.lo.s32 	%r119, %r3, %r150, %r10;
	mul.wide.s32 	%rd63, %r119, 4;
	add.s64 	%rd64, %rd2, %rd63;
	ld.global.f32 	%f257, [%rd64];
	fma.rn.f32 	%f258, %f257, 0fBBBB989D, 0f3F000000;
	cvt.sat.f32.f32 	%f259, %f258;
	mov.f32 	%f260, 0f4B400001;
	mov.f32 	%f261, 0f437C0000;
	fma.rm.f32 	%f262, %f259, %f261, %f260;
	add.f32 	%f263, %f262, 0fCB40007F;
	neg.f32 	%f264, %f263;
	fma.rn.f32 	%f265, %f257, 0fBFB8AA3B, %f264;
	fma.rn.f32 	%f266, %f257, 0fB2A57060, %f265;
	mov.b32 	%r120, %f262;
	shl.b32 	%r121, %r120, 23;
	mov.b32 	%f267, %r121;
	ex2.approx.ftz.f32 	%f268, %f266;
	mul.f32 	%f269, %f268, %f267;
	cvt.f64.f32 	%fd61, %f269;
	add.f64 	%fd62, %fd61, 0d3FF0000000000000;
	rcp.rn.f64 	%fd63, %fd62;
	cvt.rn.f32.f64 	%f270, %fd63;
	add.s64 	%rd65, %rd1, %rd63;
	st.global.f32 	[%rd65], %f270;
$L__BB0_12:
	setp.lt.u32 	%p23, %r53, 4;
	mov.b32 	%r148, 0;
	@%p23 bra 	$L__BB0_15;
	mov.b32 	%r146, 0;
$L__BB0_14:
	.pragma "nounroll";
	mad.lo.s32 	%r124, %r3, %r146, %r11;
	mul.wide.s32 	%rd66, %r124, 4;
	add.s64 	%rd67, %rd4, %rd66;
	ld.global.f32 	%f271, [%rd67];
	fma.rn.f32 	%f272, %f271, 0fBBBB989D, 0f3F000000;
	cvt.sat.f32.f32 	%f273, %f272;
	mov.f32 	%f274, 0f4B400001;
	mov.f32 	%f275, 0f437C0000;
	fma.rm.f32 	%f276, %f273, %f275, %f274;
	add.f32 	%f277, %f276, 0fCB40007F;
	neg.f32 	%f278, %f277;
	fma.rn.f32 	%f279, %f271, 0fBFB8AA3B, %f278;
	fma.rn.f32 	%f280, %f271, 0fB2A57060, %f279;
	mov.b32 	%r125, %f276;
	shl.b32 	%r126, %r125, 23;
	mov.b32 	%f281, %r126;
	ex2.approx.ftz.f32 	%f282, %f280;
	mul.f32 	%f283, %f282, %f281;
	cvt.f64.f32 	%fd64, %f283;
	add.f64 	%fd65, %fd64, 0d3FF0000000000000;
	rcp.rn.f64 	%fd66, %fd65;
	cvt.rn.f32.f64 	%f284, %fd66;
	add.s64 	%rd68, %rd3, %rd66;
	st.global.f32 	[%rd68], %f284;
	add.s64 	%rd70, %rd67, %rd79;
	ld.global.f32 	%f285, [%rd70];
	fma.rn.f32 	%f286, %f285, 0fBBBB989D, 0f3F000000;
	cvt.sat.f32.f32 	%f287, %f286;
	fma.rm.f32 	%f288, %f287, %f275, %f274;
	add.f32 	%f289, %f288, 0fCB40007F;
	neg.f32 	%f290, %f289;
	fma.rn.f32 	%f291, %f285, 0fBFB8AA3B, %f290;
	fma.rn.f32 	%f292, %f285, 0fB2A57060, %f291;
	mov.b32 	%r127, %f288;
	shl.b32 	%r128, %r127, 23;
	mov.b32 	%f293, %r128;
	ex2.approx.ftz.f32 	%f294, %f292;
	mul.f32 	%f295, %f294, %f293;
	cvt.f64.f32 	%fd67, %f295;
	add.f64 	%fd68, %fd67, 0d3FF0000000000000;
	rcp.rn.f64 	%fd69, %fd68;
	cvt.rn.f32.f64 	%f296, %fd69;
	add.s64 	%rd71, %rd68, %rd79;
	st.global.f32 	[%rd71], %f296;
	add.s64 	%rd72, %rd70, %rd79;
	ld.global.f32 	%f297, [%rd72];
	fma.rn.f32 	%f298, %f297, 0fBBBB989D, 0f3F000000;
	cvt.sat.f32.f32 	%f299, %f298;
	fma.rm.f32 	%f300, %f299, %f275, %f274;
	add.f32 	%f301, %f300, 0fCB40007F;
	neg.f32 	%f302, %f301;
	fma.rn.f32 	%f303, %f297, 0fBFB8AA3B, %f302;
	fma.rn.f32 	%f304, %f297, 0fB2A57060, %f303;
	mov.b32 	%r129, %f300;
	shl.b32 	%r130, %r129, 23;
	mov.b32 	%f305, %r130;
	ex2.approx.ftz.f32 	%f306, %f304;
	mul.f32 	%f307, %f306, %f305;
	cvt.f64.f32 	%fd70, %f307;
	add.f64 	%fd71, %fd70, 0d3FF0000000000000;
	rcp.rn.f64 	%fd72, %fd71;
	cvt.rn.f32.f64 	%f308, %fd72;
	add.s64 	%rd73, %rd71, %rd79;
	st.global.f32 	[%rd73], %f308;
	add.s64 	%rd74, %rd72, %rd79;
	ld.global.f32 	%f309, [%rd74];
	fma.rn.f32 	%f310, %f309, 0fBBBB989D, 0f3F000000;
	cvt.sat.f32.f32 	%f311, %f310;
	fma.rm.f32 	%f312, %f311, %f275, %f274;
	add.f32 	%f313, %f312, 0fCB40007F;
	neg.f32 	%f314, %f313;
	fma.rn.f32 	%f315, %f309, 0fBFB8AA3B, %f314;
	fma.rn.f32 	%f316, %f309, 0fB2A57060, %f315;
	mov.b32 	%r131, %f312;
	shl.b32 	%r132, %r131, 23;
	mov.b32 	%f317, %r132;
	ex2.approx.ftz.f32 	%f318, %f316;
	mul.f32 	%f319, %f318, %f317;
	cvt.f64.f32 	%fd73, %f319;
	add.f64 	%fd74, %fd73, 0d3FF0000000000000;
	rcp.rn.f64 	%fd75, %fd74;
	cvt.rn.f32.f64 	%f320, %fd75;
	add.s64 	%rd75, %rd73, %rd79;
	st.global.f32 	[%rd75], %f320;
	add.s32 	%r146, %r146, 4;
	setp.ne.s32 	%p24, %r146, %r7;
	mov.u32 	%r148, %r7;
	@%p24 bra 	$L__BB0_14;
$L__BB0_15:
	and.b32  	%r133, %r53, 3;
	setp.eq.s32 	%p25, %r133, 0;
	@%p25 bra 	$L__BB0_20;
	setp.eq.s32 	%p26, %r133, 1;
	@%p26 bra 	$L__BB0_18;
	mad.lo.s32 	%r134, %r3, %r148, %r11;
	mul.wide.s32 	%rd76, %r134, 4;
	add.s64 	%rd77, %rd4, %rd76;
	ld.global.f32 	%f321, [%rd77];
	fma.rn.f32 	%f322, %f321, 0fBBBB989D, 0f3F000000;
	cvt.sat.f32.f32 	%f323, %f322;
	mov.f32 	%f324, 0f4B400001;
	mov.f32 	%f325, 0f437C0000;
	fma.rm.f32 	%f326, %f323, %f325, %f324;
	add.f32 	%f327, %f326, 0fCB40007F;
	neg.f32 	%f328, %f327;
	fma.rn.f32 	%f329, %f321, 0fBFB8AA3B, %f328;
	fma.rn.f32 	%f330, %f321, 0fB2A57060, %f329;
	mov.b32 	%r135, %f326;
	shl.b32 	%r136, %r135, 23;
	mov.b32 	%f331, %r136;
	ex2.approx.ftz.f32 	%f332, %f330;
	mul.f32 	%f333, %f332, %f331;
	cvt.f64.f32 	%fd76, %f333;
	add.f64 	%fd77, %fd76, 0d3FF0000000000000;
	rcp.rn.f64 	%fd78, %fd77;
	cvt.rn.f32.f64 	%f334, %fd78;
	add.s64 	%rd78, %rd3, %rd76;
	st.global.f32 	[%rd78], %f334;
	add.s64 	%rd80, %rd77, %rd79;
	ld.global.f32 	%f335, [%rd80];
	fma.rn.f32 	%f336, %f335, 0fBBBB989D, 0f3F000000;
	cvt.sat.f32.f32 	%f337, %f336;
	fma.rm.f32 	%f338, %f337, %f325, %f324;
	add.f32 	%f339, %f338, 0fCB40007F;
	neg.f32 	%f340, %f339;
	fma.rn.f32 	%f341, %f335, 0fBFB8AA3B, %f340;
	fma.rn.f32 	%f342, %f335, 0fB2A57060, %f341;
	mov.b32 	%r137, %f338;
	shl.b32 	%r138, %r137, 23;
	mov.b32 	%f343, %r138;
	ex2.approx.ftz.f32 	%f344, %f342;
	mul.f32 	%f345, %f344, %f343;
	cvt.f64.f32 	%fd79, %f345;
	add.f64 	%fd80, %fd79, 0d3FF0000000000000;
	rcp.rn.f64 	%fd81, %fd80;
	cvt.rn.f32.f64 	%f346, %fd81;
	add.s64 	%rd81, %rd78, %rd79;
	st.global.f32 	[%rd81], %f346;
	add.s32 	%r148, %r148, 2;
$L__BB0_18:
	and.b32  	%r139, %r53, 1;
	setp.eq.b32 	%p27, %r139, 1;
	not.pred 	%p28, %p27;
	@%p28 bra 	$L__BB0_20;
	mad.lo.s32 	%r140, %r3, %r148, %r11;
	mul.wide.s32 	%rd82, %r140, 4;
	add.s64 	%rd83, %rd4, %rd82;
	ld.global.f32 	%f347, [%rd83];
	fma.rn.f32 	%f348, %f347, 0fBBBB989D, 0f3F000000;
	cvt.sat.f32.f32 	%f349, %f348;
	mov.f32 	%f350, 0f4B400001;
	mov.f32 	%f351, 0f437C0000;
	fma.rm.f32 	%f352, %f349, %f351, %f350;
	add.f32 	%f353, %f352, 0fCB40007F;
	neg.f32 	%f354, %f353;
	fma.rn.f32 	%f355, %f347, 0fBFB8AA3B, %f354;
	fma.rn.f32 	%f356, %f347, 0fB2A57060, %f355;
	mov.b32 	%r141, %f352;
	shl.b32 	%r142, %r141, 23;
	mov.b32 	%f357, %r142;
	ex2.approx.ftz.f32 	%f358, %f356;
	mul.f32 	%f359, %f358, %f357;
	cvt.f64.f32 	%fd82, %f359;
	add.f64 	%fd83, %fd82, 0d3FF0000000000000;
	rcp.rn.f64 	%fd84, %fd83;
	cvt.rn.f32.f64 	%f360, %fd84;
	add.s64 	%rd84, %rd3, %rd82;
	st.global.f32 	[%rd84], %f360;
$L__BB0_20:
	add.s32 	%r143, %r143, %r5;
	setp.lt.s32 	%p29, %r143, %r49;
	@%p29 bra 	$L__BB0_4;
	bra.uni 	$L__BB0_42;
$L__BB0_21:
	and.b32  	%r25, %r52, 3;
	mul.lo.s32 	%r26, %r3, %r52;
	and.b32  	%r27, %r52, 2147483644;
	and.b32  	%r28, %r52, 1;
	mul.wide.s32 	%rd41, %r3, 4;
$L__BB0_22:
	setp.lt.u32 	%p11, %r52, 4;
	div.s32 	%r79, %r143, %r3;
	rem.s32 	%r80, %r143, %r4;
	mad.lo.s32 	%r30, %r26, %r79, %r80;
	mov.b32 	%r154, 0;
	@%p11 bra 	$L__BB0_25;
	mov.b32 	%r152, 0;
$L__BB0_24:
	.pragma "nounroll";
	mad.lo.s32 	%r82, %r3, %r152, %r30;
	mul.wide.s32 	%rd28, %r82, 4;
	add.s64 	%rd29, %rd2, %rd28;
	ld.global.f32 	%f91, [%rd29];
	fma.rn.f32 	%f92, %f91, 0fBBBB989D, 0f3F000000;
	cvt.sat.f32.f32 	%f93, %f92;
	mov.f32 	%f94, 0f4B400001;
	mov.f32 	%f95, 0f437C0000;
	fma.rm.f32 	%f96, %f93, %f95, %f94;
	add.f32 	%f97, %f96, 0fCB40007F;
	neg.f32 	%f98, %f97;
	fma.rn.f32 	%f99, %f91, 0fBFB8AA3B, %f98;
	fma.rn.f32 	%f100, %f91, 0fB2A57060, %f99;
	mov.b32 	%r83, %f96;
	shl.b32 	%r84, %r83, 23;
	mov.b32 	%f101, %r84;
	ex2.approx.ftz.f32 	%f102, %f100;
	mul.f32 	%f103, %f102, %f101;
	cvt.f64.f32 	%fd22, %f103;
	add.f64 	%fd23, %fd22, 0d3FF0000000000000;
	rcp.rn.f64 	%fd24, %fd23;
	cvt.rn.f32.f64 	%f104, %fd24;
	add.s64 	%rd30, %rd1, %rd28;
	st.global.f32 	[%rd30], %f104;
	add.s64 	%rd32, %rd29, %rd41;
	ld.global.f32 	%f105, [%rd32];
	fma.rn.f32 	%f106, %f105, 0fBBBB989D, 0f3F000000;
	cvt.sat.f32.f32 	%f107, %f106;
	fma.rm.f32 	%f108, %f107, %f95, %f94;
	add.f32 	%f109, %f108, 0fCB40007F;
	neg.f32 	%f110, %f109;
	fma.rn.f32 	%f111, %f105, 0fBFB8AA3B, %f110;
	fma.rn.f32 	%f112, %f105, 0fB2A57060, %f111;
	mov.b32 	%r85, %f108;
	shl.b32 	%r86, %r85, 23;
	mov.b32 	%f113, %r86;
	ex2.approx.ftz.f32 	%f114, %f112;
	mul.f32 	%f115, %f114, %f113;
	cvt.f64.f32 	%fd25, %f115;
	add.f64 	%fd26, %fd25, 0d3FF0000000000000;
	rcp.rn.f64 	%fd27, %fd26;
	cvt.rn.f32.f64 	%f116, %fd27;
	add.s64 	%rd33, %rd30, %rd41;
	st.global.f32 	[%rd33], %f116;
	add.s64 	%rd34, %rd32, %rd41;
	ld.global.f32 	%f117, [%rd34];
	fma.rn.f32 	%f118, %f117, 0fBBBB989D, 0f3F000000;
	cvt.sat.f32.f32 	%f119, %f118;
	fma.rm.f32 	%f120, %f119, %f95, %f94;
	add.f32 	%f121, %f120, 0fCB40007F;
	neg.f32 	%f122, %f121;
	fma.rn.f32 	%f123, %f117, 0fBFB8AA3B, %f122;
	fma.rn.f32 	%f124, %f117, 0fB2A57060, %f123;
	mov.b32 	%r87, %f120;
	shl.b32 	%r88, %r87, 23;
	mov.b32 	%f125, %r88;
	ex2.approx.ftz.f32 	%f126, %f124;
	mul.f32 	%f127, %f126, %f125;
	cvt.f64.f32 	%fd28, %f127;
	add.f64 	%fd29, %fd28, 0d3FF0000000000000;
	rcp.rn.f64 	%fd30, %fd29;
	cvt.rn.f32.f64 	%f128, %fd30;
	add.s64 	%rd35, %rd33, %rd41;
	st.global.f32 	[%rd35], %f128;
	add.s64 	%rd36, %rd34, %rd41;
	ld.global.f32 	%f129, [%rd36];
	fma.rn.f32 	%f130, %f129, 0fBBBB989D, 0f3F000000;
	cvt.sat.f32.f32 	%f131, %f130;
	fma.rm.f32 	%f132, %f131, %f95, %f94;
	add.f32 	%f133, %f132, 0fCB40007F;
	neg.f32 	%f134, %f133;
	fma.rn.f32 	%f135, %f129, 0fBFB8AA3B, %f134;
	fma.rn.f32 	%f136, %f129, 0fB2A57060, %f135;
	mov.b32 	%r89, %f132;
	shl.b32 	%r90, %r89, 23;
	mov.b32 	%f137, %r90;
	ex2.approx.ftz.f32 	%f138, %f136;
	mul.f32 	%f139, %f138, %f137;
	cvt.f64.f32 	%fd31, %f139;
	add.f64 	%fd32, %fd31, 0d3FF0000000000000;
	rcp.rn.f64 	%fd33, %fd32;
	cvt.rn.f32.f64 	%f140, %fd33;
	add.s64 	%rd37, %rd35, %rd41;
	st.global.f32 	[%rd37], %f140;
	add.s32 	%r152, %r152, 4;
	setp.ne.s32 	%p12, %r152, %r27;
	mov.u32 	%r154, %r27;
	@%p12 bra 	$L__BB0_24;
$L__BB0_25:
	setp.eq.s32 	%p13, %r25, 0;
	@%p13 bra 	$L__BB0_30;
	setp.eq.s32 	%p14, %r25, 1;
	@%p14 bra 	$L__BB0_28;
	mad.lo.s32 	%r91, %r3, %r154, %r30;
	mul.wide.s32 	%rd38, %r91, 4;
	add.s64 	%rd39, %rd2, %rd38;
	ld.global.f32 	%f141, [%rd39];
	fma.rn.f32 	%f142, %f141, 0fBBBB989D, 0f3F000000;
	cvt.sat.f32.f32 	%f143, %f142;
	mov.f32 	%f144, 0f4B400001;
	mov.f32 	%f145, 0f437C0000;
	fma.rm.f32 	%f146, %f143, %f145, %f144;
	add.f32 	%f147, %f146, 0fCB40007F;
	neg.f32 	%f148, %f147;
	fma.rn.f32 	%f149, %f141, 0fBFB8AA3B, %f148;
	fma.rn.f32 	%f150, %f141, 0fB2A57060, %f149;
	mov.b32 	%r92, %f146;
	shl.b32 	%r93, %r92, 23;
	mov.b32 	%f151, %r93;
	ex2.approx.ftz.f32 	%f152, %f150;
	mul.f32 	%f153, %f152, %f151;
	cvt.f64.f32 	%fd34, %f153;
	add.f64 	%fd35, %fd34, 0d3FF0000000000000;
	rcp.rn.f64 	%fd36, %fd35;
	cvt.rn.f32.f64 	%f154, %fd36;
	add.s64 	%rd40, %rd1, %rd38;
	st.global.f32 	[%rd40], %f154;
	add.s64 	%rd42, %rd39, %rd41;
	ld.global.f32 	%f155, [%rd42];
	fma.rn.f32 	%f156, %f155, 0fBBBB989D, 0f3F000000;
	cvt.sat.f32.f32 	%f157, %f156;
	fma.rm.f32 	%f158, %f157, %f145, %f144;
	add.f32 	%f159, %f158, 0fCB40007F;
	neg.f32 	%f160, %f159;
	fma.rn.f32 	%f161, %f155, 0fBFB8AA3B, %f160;
	fma.rn.f32 	%f162, %f155, 0fB2A57060, %f161;
	mov.b32 	%r94, %f158;
	shl.b32 	%r95, %r94, 23;
	mov.b32 	%f163, %r95;
	ex2.approx.ftz.f32 	%f164, %f162;
	mul.f32 	%f165, %f164, %f163;
	cvt.f64.f32 	%fd37, %f165;
	add.f64 	%fd38, %fd37, 0d3FF0000000000000;
	rcp.rn.f64 	%fd39, %fd38;
	cvt.rn.f32.f64 	%f166, %fd39;
	add.s64 	%rd43, %rd40, %rd41;
	st.global.f32 	[%rd43], %f166;
	add.s32 	%r154, %r154, 2;
$L__BB0_28:
	setp.eq.s32 	%p15, %r28, 0;
	@%p15 bra 	$L__BB0_30;
	mad.lo.s32 	%r96, %r3, %r154, %r30;
	mul.wide.s32 	%rd44, %r96, 4;
	add.s64 	%rd45, %rd2, %rd44;
	ld.global.f32 	%f167, [%rd45];
	fma.rn.f32 	%f168, %f167, 0fBBBB989D, 0f3F000000;
	cvt.sat.f32.f32 	%f169, %f168;
	mov.f32 	%f170, 0f4B400001;
	mov.f32 	%f171, 0f437C0000;
	fma.rm.f32 	%f172, %f169, %f171, %f170;
	add.f32 	%f173, %f172, 0fCB40007F;
	neg.f32 	%f174, %f173;
	fma.rn.f32 	%f175, %f167, 0fBFB8AA3B, %f174;
	fma.rn.f32 	%f176, %f167, 0fB2A57060, %f175;
	mov.b32 	%r97, %f172;
	shl.b32 	%r98, %r97, 23;
	mov.b32 	%f177, %r98;
	ex2.approx.ftz.f32 	%f178, %f176;
	mul.f32 	%f179, %f178, %f177;
	cvt.f64.f32 	%fd40, %f179;
	add.f64 	%fd41, %fd40, 0d3FF0000000000000;
	rcp.rn.f64 	%fd42, %fd41;
	cvt.rn.f32.f64 	%f180, %fd42;
	add.s64 	%rd46, %rd1, %rd44;
	st.global.f32 	[%rd46], %f180;
$L__BB0_30:
	add.s32 	%r143, %r143, %r5;
	setp.lt.s32 	%p16, %r143, %r49;
	@%p16 bra 	$L__BB0_22;
	bra.uni 	$L__BB0_42;
$L__BB0_31:
	setp.lt.s32 	%p3, %r53, 1;
	@%p3 bra 	$L__BB0_42;
	and.b32  	%r37, %r53, 3;
	mul.lo.s32 	%r38, %r3, %r53;
	and.b32  	%r39, %r53, 2147483644;
	and.b32  	%r40, %r53, 1;
	mul.wide.s32 	%rd22, %r3, 4;
$L__BB0_33:
	setp.lt.u32 	%p4, %r53, 4;
	div.s32 	%r58, %r143, %r3;
	rem.s32 	%r59, %r143, %r4;
	mad.lo.s32 	%r42, %r38, %r58, %r59;
	mov.b32 	%r158, 0;
	@%p4 bra 	$L__BB0_36;
	mov.b32 	%r156, 0;
$L__BB0_35:
	.pragma "nounroll";
	mad.lo.s32 	%r61, %r3, %r156, %r42;
	mul.wide.s32 	%rd9, %r61, 4;
	add.s64 	%rd10, %rd4, %rd9;
	ld.global.f32 	%f1, [%rd10];
	fma.rn.f32 	%f2, %f1, 0fBBBB989D, 0f3F000000;
	cvt.sat.f32.f32 	%f3, %f2;
	mov.f32 	%f4, 0f4B400001;
	mov.f32 	%f5, 0f437C0000;
	fma.rm.f32 	%f6, %f3, %f5, %f4;
	add.f32 	%f7, %f6, 0fCB40007F;
	neg.f32 	%f8, %f7;
	fma.rn.f32 	%f9, %f1, 0fBFB8AA3B, %f8;
	fma.rn.f32 	%f10, %f1, 0fB2A57060, %f9;
	mov.b32 	%r62, %f6;
	shl.b32 	%r63, %r62, 23;
	mov.b32 	%f11, %r63;
	ex2.approx.ftz.f32 	%f12, %f10;
	mul.f32 	%f13, %f12, %f11;
	cvt.f64.f32 	%fd1, %f13;
	add.f64 	%fd2, %fd1, 0d3FF0000000000000;
	rcp.rn.f64 	%fd3, %fd2;
	cvt.rn.f32.f64 	%f14, %fd3;
	add.s64 	%rd11, %rd3, %rd9;
	st.global.f32 	[%rd11], %f14;
	add.s64 	%rd13, %rd10, %rd22;
	ld.global.f32 	%f15, [%rd13];
	fma.rn.f32 	%f16, %f15, 0fBBBB989D, 0f3F000000;
	cvt.sat.f32.f32 	%f17, %f16;
	fma.rm.f32 	%f18, %f17, %f5, %f4;
	add.f32 	%f19, %f18, 0fCB40007F;
	neg.f32 	%f20, %f19;
	fma.rn.f32 	%f21, %f15, 0fBFB8AA3B, %f20;
	fma.rn.f32 	%f22, %f15, 0fB2A57060, %f21;
	mov.b32 	%r64, %f18;
	shl.b32 	%r65, %r64, 23;
	mov.b32 	%f23, %r65;
	ex2.approx.ftz.f32 	%f24, %f22;
	mul.f32 	%f25, %f24, %f23;
	cvt.f64.f32 	%fd4, %f25;
	add.f64 	%fd5, %fd4, 0d3FF0000000000000;
	rcp.rn.f64 	%fd6, %fd5;
	cvt.rn.f32.f64 	%f26, %fd6;
	add.s64 	%rd14, %rd11, %rd22;
	st.global.f32 	[%rd14], %f26;
	add.s64 	%rd15, %rd13, %rd22;
	ld.global.f32 	%f27, [%rd15];
	fma.rn.f32 	%f28, %f27, 0fBBBB989D, 0f3F000000;
	cvt.sat.f32.f32 	%f29, %f28;
	fma.rm.f32 	%f30, %f29, %f5, %f4;
	add.f32 	%f31, %f30, 0fCB40007F;
	neg.f32 	%f32, %f31;
	fma.rn.f32 	%f33, %f27, 0fBFB8AA3B, %f32;
	fma.rn.f32 	%f34, %f27, 0fB2A57060, %f33;
	mov.b32 	%r66, %f30;
	shl.b32 	%r67, %r66, 23;
	mov.b32 	%f35, %r67;
	ex2.approx.ftz.f32 	%f36, %f34;
	mul.f32 	%f37, %f36, %f35;
	cvt.f64.f32 	%fd7, %f37;
	add.f64 	%fd8, %fd7, 0d3FF0000000000000;
	rcp.rn.f64 	%fd9, %fd8;
	cvt.rn.f32.f64 	%f38, %fd9;
	add.s64 	%rd16, %rd14, %rd22;
	st.global.f32 	[%rd16], %f38;
	add.s64 	%rd17, %rd15, %rd22;
	ld.global.f32 	%f39, [%rd17];
	fma.rn.f32 	%f40, %f39, 0fBBBB989D, 0f3F000000;
	cvt.sat.f32.f32 	%f41, %f40;
	fma.rm.f32 	%f42, %f41, %f5, %f4;
	add.f32 	%f43, %f42, 0fCB40007F;
	neg.f32 	%f44, %f43;
	fma.rn.f32 	%f45, %f39, 0fBFB8AA3B, %f44;
	fma.rn.f32 	%f46, %f39, 0fB2A57060, %f45;
	mov.b32 	%r68, %f42;
	shl.b32 	%r69, %r68, 23;
	mov.b32 	%f47, %r69;
	ex2.approx.ftz.f32 	%f48, %f46;
	mul.f32 	%f49, %f48, %f47;
	cvt.f64.f32 	%fd10, %f49;
	add.f64 	%fd11, %fd10, 0d3FF0000000000000;
	rcp.rn.f64 	%fd12, %fd11;
	cvt.rn.f32.f64 	%f50, %fd12;
	add.s64 	%rd18, %rd16, %rd22;
	st.global.f32 	[%rd18], %f50;
	add.s32 	%r156, %r156, 4;
	setp.ne.s32 	%p5, %r156, %r39;
	mov.u32 	%r158, %r39;
	@%p5 bra 	$L__BB0_35;
$L__BB0_36:
	setp.eq.s32 	%p6, %r37, 0;
	@%p6 bra 	$L__BB0_41;
	setp.eq.s32 	%p7, %r37, 1;
	@%p7 bra 	$L__BB0_39;
	mad.lo.s32 	%r70, %r3, %r158, %r42;
	mul.wide.s32 	%rd19, %r70, 4;
	add.s64 	%rd20, %rd4, %rd19;
	ld.global.f32 	%f51, [%rd20];
	fma.rn.f32 	%f52, %f51, 0fBBBB989D, 0f3F000000;
	cvt.sat.f32.f32 	%f53, %f52;
	mov.f32 	%f54, 0f4B400001;
	mov.f32 	%f55, 0f437C0000;
	fma.rm.f32 	%f56, %f53, %f55, %f54;
	add.f32 	%f57, %f56, 0fCB40007F;
	neg.f32 	%f58, %f57;
	fma.rn.f32 	%f59, %f51, 0fBFB8AA3B, %f58;
	fma.rn.f32 	%f60, %f51, 0fB2A57060, %f59;
	mov.b32 	%r71, %f56;
	shl.b32 	%r72, %r71, 23;
	mov.b32 	%f61, %r72;
	ex2.approx.ftz.f32 	%f62, %f60;
	mul.f32 	%f63, %f62, %f61;
	cvt.f64.f32 	%fd13, %f63;
	add.f64 	%fd14, %fd13, 0d3FF0000000000000;
	rcp.rn.f64 	%fd15, %fd14;
	cvt.rn.f32.f64 	%f64, %fd15;
	add.s64 	%rd21, %rd3, %rd19;
	st.global.f32 	[%rd21], %f64;
	add.s64 	%rd23, %rd20, %rd22;
	ld.global.f32 	%f65, [%rd23];
	fma.rn.f32 	%f66, %f65, 0fBBBB989D, 0f3F000000;
	cvt.sat.f32.f32 	%f67, %f66;
	fma.rm.f32 	%f68, %f67, %f55, %f54;
	add.f32 	%f69, %f68, 0fCB40007F;
	neg.f32 	%f70, %f69;
	fma.rn.f32 	%f71, %f65, 0fBFB8AA3B, %f70;
	fma.rn.f32 	%f72, %f65, 0fB2A57060, %f71;
	mov.b32 	%r73, %f68;
	shl.b32 	%r74, %r73, 23;
	mov.b32 	%f73, %r74;
	ex2.approx.ftz.f32 	%f74, %f72;
	mul.f32 	%f75, %f74, %f73;
	cvt.f64.f32 	%fd16, %f75;
	add.f64 	%fd17, %fd16, 0d3FF0000000000000;
	rcp.rn.f64 	%fd18, %fd17;
	cvt.rn.f32.f64 	%f76, %fd18;
	add.s64 	%rd24, %rd21, %rd22;
	st.global.f32 	[%rd24], %f76;
	add.s32 	%r158, %r158, 2;
$L__BB0_39:
	setp.eq.s32 	%p8, %r40, 0;
	@%p8 bra 	$L__BB0_41;
	mad.lo.s32 	%r75, %r3, %r158, %r42;
	mul.wide.s32 	%rd25, %r75, 4;
	add.s64 	%rd26, %rd4, %rd25;
	ld.global.f32 	%f77, [%rd26];
	fma.rn.f32 	%f78, %f77, 0fBBBB989D, 0f3F000000;
	cvt.sat.f32.f32 	%f79, %f78;
	mov.f32 	%f80, 0f4B400001;
	mov.f32 	%f81, 0f437C0000;
	fma.rm.f32 	%f82, %f79, %f81, %f80;
	add.f32 	%f83, %f82, 0fCB40007F;
	neg.f32 	%f84, %f83;
	fma.rn.f32 	%f85, %f77, 0fBFB8AA3B, %f84;
	fma.rn.f32 	%f86, %f77, 0fB2A57060, %f85;
	mov.b32 	%r76, %f82;
	shl.b32 	%r77, %r76, 23;
	mov.b32 	%f87, %r77;
	ex2.approx.ftz.f32 	%f88, %f86;
	mul.f32 	%f89, %f88, %f87;
	cvt.f64.f32 	%fd19, %f89;
	add.f64 	%fd20, %fd19, 0d3FF0000000000000;
	rcp.rn.f64 	%fd21, %fd20;
	cvt.rn.f32.f64 	%f90, %fd21;
	add.s64 	%rd27, %rd3, %rd25;
	st.global.f32 	[%rd27], %f90;
$L__BB0_41:
	add.s32 	%r143, %r143, %r5;
	setp.lt.s32 	%p9, %r143, %r49;
	@%p9 bra 	$L__BB0_33;
$L__BB0_42:
	ret;

}


// ===== COMPILED SASS (sm_100) =====

	.target	sm_100

	.elftype	@"ET_EXEC"


//--------------------- .note.nv.tkinfo           --------------------------
	.section	.note.nv.tkinfo,"",@"SHT_NOTE"
	.sectionflags	@"SHF_NOTE_NV_TKINFO"
	.tkinfo
        /*0018*/ 	.word	0x00000002
        /*0030*/ 	.string	""
        /*0030*/ 	.string	"ptxas"
        /*0030*/ 	.string	"Cuda compilation tools, release 13.0, V13.0.88"
        /*0030*/ 	.string	"Build cuda_13.0.r13.0/compiler.36424714_0"
        /*0030*/ 	.string	"-arch sm_100 -m 64 "



//--------------------- .note.nv.cuinfo           --------------------------
	.section	.note.nv.cuinfo,"",@"SHT_NOTE"
	.sectionflags	@"SHF_NOTE_NV_CUINFO"
        /*0018*/ 	.short	0x0002
        /*001a*/ 	.short	0x0064
        /*001c*/ 	.short	0x0082
	.zero		2


//--------------------- .nv.info                  --------------------------
	.section	.nv.info,"",@"SHT_CUDA_INFO"
	.align	4


	//----- nvinfo : EIATTR_REGCOUNT
	.align		4
        /*0000*/ 	.byte	0x04, 0x2f
        /*0002*/ 	.short	(.L_1 - .L_0)
	.align		4
.L_0:
        /*0004*/ 	.word	index@(_Z20get_mt_output_kerneliPKfS0_S0_iiiiiPfS1_S1_)
        /*0008*/ 	.word	0x0000001e


	//----- nvinfo : EIATTR_FRAME_SIZE
	.align		4
.L_1:
        /*000c*/ 	.byte	0x04, 0x11
        /*000e*/ 	.short	(.L_3 - .L_2)
	.align		4
.L_2:
        /*0010*/ 	.word	index@($__internal_0_$__cuda_sm20_dblrcp_rn_slowpath_v3)
        /*0014*/ 	.word	0x00000000


	//----- nvinfo : EIATTR_FRAME_SIZE
	.align		4
.L_3:
        /*0018*/ 	.byte	0x04, 0x11
        /*001a*/ 	.short	(.L_5 - .L_4)
	.align		4
.L_4:
        /*001c*/ 	.word	index@(_Z20get_mt_output_kerneliPKfS0_S0_iiiiiPfS1_S1_)
        /*0020*/ 	.word	0x00000000


	//----- nvinfo : EIATTR_MIN_STACK_SIZE
	.align		4
.L_5:
        /*0024*/ 	.byte	0x04, 0x12
        /*0026*/ 	.short	(.L_7 - .L_6)
	.align		4
.L_6:
        /*0028*/ 	.word	index@(_Z20get_mt_output_kerneliPKfS0_S0_iiiiiPfS1_S1_)
        /*002c*/ 	.word	0x00000000
.L_7:


//--------------------- .nv.compat                --------------------------
	.section	.nv.compat,"",@"SHT_CUDA_COMPAT_INFO"
	.align	4
        /*0000*/ 	.byte	0x02, 0x09, 0x00, 0x00, 0x02, 0x02, 0x01, 0x00, 0x02, 0x05, 0x05, 0x00, 0x03, 0x07, 0x01, 0x01
        /*0010*/ 	.byte	0x02, 0x03, 0x00, 0x00, 0x02, 0x06, 0x01, 0x00, 0x04, 0x0b, 0x08, 0x00, 0x01, 0x00, 0x00, 0x00
        /*0020*/ 	.byte	0x00, 0x00, 0x00, 0x00


//--------------------- .nv.info._Z20get_mt_output_kerneliPKfS0_S0_iiiiiPfS1_S1_ --------------------------
	.section	.nv.info._Z20get_mt_output_kerneliPKfS0_S0_iiiiiPfS1_S1_,"",@"SHT_CUDA_INFO"
	.sectionflags	@""
	.align	4


	//----- nvinfo : EIATTR_CUDA_API_VERSION
	.align		4
        /*0000*/ 	.byte	0x04, 0x37
        /*0002*/ 	.short	(.L_9 - .L_8)
.L_8:
        /*0004*/ 	.word	0x00000082


	//----- nvinfo : EIATTR_KPARAM_INFO
	.align		4
.L_9:
        /*0008*/ 	.byte	0x04, 0x17
        /*000a*/ 	.short	(.L_11 - .L_10)
.L_10:
        /*000c*/ 	.word	0x00000000
        /*0010*/ 	.short	0x000b
        /*0012*/ 	.short	0x0048
        /*0014*/ 	.byte	0x00, 0xf5, 0x21, 0x00


	//----- nvinfo : EIATTR_KPARAM_INFO
	.align		4
.L_11:
        /*0018*/ 	.byte	0x04, 0x17
        /*001a*/ 	.short	(.L_13 - .L_12)
.L_12:
        /*001c*/ 	.word	0x00000000
        /*0020*/ 	.short	0x000a
        /*0022*/ 	.short	0x0040
        /*0024*/ 	.byte	0x00, 0xf5, 0x21, 0x00


	//----- nvinfo : EIATTR_KPARAM_INFO
	.align		4
.L_13:
        /*0028*/ 	.byte	0x04, 0x17
        /*002a*/ 	.short	(.L_15 - .L_14)
.L_14:
        /*002c*/ 	.word	0x00000000
        /*0030*/ 	.short	0x0009
        /*0032*/ 	.short	0x0038
        /*0034*/ 	.byte	0x00, 0xf5, 0x21, 0x00


	//----- nvinfo : EIATTR_KPARAM_INFO
	.align		4
.L_15:
        /*0038*/ 	.byte	0x04, 0x17
        /*003a*/ 	.short	(.L_17 - .L_16)
.L_16:
        /*003c*/ 	.word	0x00000000
        /*0040*/ 	.short	0x0008
        /*0042*/ 	.short	0x0030
        /*0044*/ 	.byte	0x00, 0xf0, 0x11, 0x00


	//----- nvinfo : EIATTR_KPARAM_INFO
	.align		4
.L_17:
        /*0048*/ 	.byte	0x04, 0x17
        /*004a*/ 	.short	(.L_19 - .L_18)
.L_18:
        /*004c*/ 	.word	0x00000000
        /*0050*/ 	.short	0x0007
        /*0052*/ 	.short	0x002c
        /*0054*/ 	.byte	0x00, 0xf0, 0x11, 0x00


	//----- nvinfo : EIATTR_KPARAM_INFO
	.align		4
.L_19:
        /*0058*/ 	.byte	0x04, 0x17
        /*005a*/ 	.short	(.L_21 - .L_20)
.L_20:
        /*005c*/ 	.word	0x00000000
        /*0060*/ 	.short	0x0006
        /*0062*/ 	.short	0x0028
        /*0064*/ 	.byte	0x00, 0xf0, 0x11, 0x00


	//----- nvinfo : EIATTR_KPARAM_INFO
	.align		4
.L_21:
        /*0068*/ 	.byte	0x04, 0x17
        /*006a*/ 	.short	(.L_23 - .L_22)
.L_22:
        /*006c*/ 	.word	0x00000000
        /*0070*/ 	.short	0x0005
        /*0072*/ 	.short	0x0024
        /*0074*/ 	.byte	0x00, 0xf0, 0x11, 0x00


	//----- nvinfo : EIATTR_KPARAM_INFO
	.align		4
.L_23:
        /*0078*/ 	.byte	0x04, 0x17
        /*007a*/ 	.short	(.L_25 - .L_24)
.L_24:
        /*007c*/ 	.word	0x00000000
        /*0080*/ 	.short	0x0004
        /*0082*/ 	.short	0x0020
        /*0084*/ 	.byte	0x00, 0xf0, 0x11, 0x00


	//----- nvinfo : EIATTR_KPARAM_INFO
	.align		4
.L_25:
        /*0088*/ 	.byte	0x04, 0x17
        /*008a*/ 	.short	(.L_27 - .L_26)
.L_26:
        /*008c*/ 	.word	0x00000000
        /*0090*/ 	.short	0x0003
        /*0092*/ 	.short	0x0018
        /*0094*/ 	.byte	0x00, 0xf5, 0x21, 0x00


	//----- nvinfo : EIATTR_KPARAM_INFO
	.align		4
.L_27:
        /*0098*/ 	.byte	0x04, 0x17
        /*009a*/ 	.short	(.L_29 - .L_28)
.L_28:
        /*009c*/ 	.word	0x00000000
        /*00a0*/ 	.short	0x0002
        /*00a2*/ 	.short	0x0010
        /*00a4*/ 	.byte	0x00, 0xf5, 0x21, 0x00


	//----- nvinfo : EIATTR_KPARAM_INFO
	.align		4
.L_29:
        /*00a8*/ 	.byte	0x04, 0x17
        /*00aa*/ 	.short	(.L_31 - .L_30)
.L_30:
        /*00ac*/ 	.word	0x00000000
        /*00b0*/ 	.short	0x0001
        /*00b2*/ 	.short	0x0008
        /*00b4*/ 	.byte	0x00, 0xf5, 0x21, 0x00


	//----- nvinfo : EIATTR_KPARAM_INFO
	.align		4
.L_31:
        /*00b8*/ 	.byte	0x04, 0x17
        /*00ba*/ 	.short	(.L_33 - .L_32)
.L_32:
        /*00bc*/ 	.word	0x00000000
        /*00c0*/ 	.short	0x0000
        /*00c2*/ 	.short	0x0000
        /*00c4*/ 	.byte	0x00, 0xf0, 0x11, 0x00


	//----- nvinfo : EIATTR_SPARSE_MMA_MASK
	.align		4
.L_33:
        /*00c8*/ 	.byte	0x03, 0x50
        /*00ca*/ 	.short	0x0000


	//----- nvinfo : EIATTR_MAXREG_COUNT
	.align		4
        /*00cc*/ 	.byte	0x03, 0x1b
        /*00ce*/ 	.short	0x00ff


	//----- nvinfo : EIATTR_MERCURY_ISA_VERSION
	.align		4
        /*00d0*/ 	.byte	0x03, 0x5f
        /*00d2*/ 	.short	0x0101


	//----- nvinfo : EIATTR_VRC_CTA_INIT_COUNT
	.align		4
        /*00d4*/ 	.byte	0x02, 0x4a
	.zero		1
	.zero		1


	//----- nvinfo : EIATTR_EXIT_INSTR_OFFSETS
	.align		4
        /*00d8*/ 	.byte	0x04, 0x1c
        /*00da*/ 	.short	(.L_35 - .L_34)


	//   ....[0]....
.L_34:
        /*00dc*/ 	.word	0x00000070


	//   ....[1]....
        /*00e0*/ 	.word	0x00002460


	//   ....[2]....
        /*00e4*/ 	.word	0x00003780


	//   ....[3]....
        /*00e8*/ 	.word	0x000037b0


	//   ....[4]....
        /*00ec*/ 	.word	0x00004ad0


	//----- nvinfo : EIATTR_CRS_STACK_SIZE
	.align		4
.L_35:
        /*00f0*/ 	.byte	0x04, 0x1e
        /*00f2*/ 	.short	(.L_37 - .L_36)
.L_36:
        /*00f4*/ 	.word	0x00000000


	//----- nvinfo : EIATTR_CBANK_PARAM_SIZE
	.align		4
.L_37:
        /*00f8*/ 	.byte	0x03, 0x19
        /*00fa*/ 	.short	0x0050


	//----- nvinfo : EIATTR_PARAM_CBANK
	.align		4
        /*00fc*/ 	.byte	0x04, 0x0a
        /*00fe*/ 	.short	(.L_39 - .L_38)
	.align		4
.L_38:
        /*0100*/ 	.word	index@(.nv.constant0._Z20get_mt_output_kerneliPKfS0_S0_iiiiiPfS1_S1_)
        /*0104*/ 	.short	0x0380
        /*0106*/ 	.short	0x0050


	//----- nvinfo : EIATTR_SW_WAR
	.align		4
.L_39:
        /*0108*/ 	.byte	0x04, 0x36
        /*010a*/ 	.short	(.L_41 - .L_40)
.L_40:
        /*010c*/ 	.word	0x00000008
.L_41:


//--------------------- .nv.callgraph             --------------------------
	.section	.nv.callgraph,"",@"SHT_CUDA_CALLGRAPH"
	.align	4
	.sectionentsize	8
	.align		4
        /*0000*/ 	.word	0x00000000
	.align		4
        /*0004*/ 	.word	0xffffffff
	.align		4
        /*0008*/ 	.word	0x00000000
	.align		4
        /*000c*/ 	.word	0xfffffffe
	.align		4
        /*0010*/ 	.word	0x00000000
	.align		4
        /*0014*/ 	.word	0xfffffffd
	.align		4
        /*0018*/ 	.word	0x00000000
	.align		4
        /*001c*/ 	.word	0xfffffffc


//--------------------- .text._Z20get_mt_output_kerneliPKfS0_S0_iiiiiPfS1_S1_ --------------------------
	.section	.text._Z20get_mt_output_kerneliPKfS0_S0_iiiiiPfS1_S1_,"ax",@progbits
	.align	128
        .global         _Z20get_mt_output_kerneliPKfS0_S0_iiiiiPfS1_S1_
        .type           _Z20get_mt_output_kerneliPKfS0_S0_iiiiiPfS1_S1_,@function
        .size           _Z20get_mt_output_kerneliPKfS0_S0_iiiiiPfS1_S1_,(.L_x_82 - _Z20get_mt_output_kerneliPKfS0_S0_iiiiiPfS1_S1_)
        .other          _Z20get_mt_output_kerneliPKfS0_S0_iiiiiPfS1_S1_,@"STO_CUDA_ENTRY STV_DEFAULT"
_Z20get_mt_output_kerneliPKfS0_S0_iiiiiPfS1_S1_:
.text._Z20get_mt_output_kerneliPKfS0_S0_iiiiiPfS1_S1_:
[----:B------:R-:W-:Y:S01]  /*0000*/  LDC R1, c[0x0][0x37c] ;  /* 0x0000df00ff017b82 */ /* 0x000fe20000000800 */
[----:B------:R-:W0:Y:S07]  /*0010*/  S2R R3, SR_TID.X ;  /* 0x0000000000037919 */ /* 0x000e2e0000002100 */
[----:B------:R-:W0:Y:S01]  /*0020*/  S2UR UR4, SR_CTAID.X ;  /* 0x00000000000479c3 */ /* 0x000e220000002500 */
[----:B------:R-:W1:Y:S07]  /*0030*/  LDCU UR5, c[0x0][0x380] ;  /* 0x00007000ff0577ac */ /* 0x000e6e0008000800 */
[----:B------:R-:W0:Y:S02]  /*0040*/  LDC R0, c[0x0][0x360] ;  /* 0x0000d800ff007b82 */ /* 0x000e240000000800 */
[----:B0-----:R-:W-:-:S05]  /*0050*/  IMAD R3, R0, UR4, R3 ;  /* 0x0000000400037c24 */ /* 0x001fca000f8e0203 */
[----:B-1----:R-:W-:-:S13]  /*0060*/  ISETP.GE.AND P0, PT, R3, UR5, PT ;  /* 0x0000000503007c0c */ /* 0x002fda000bf06270 */
[----:B------:R-:W-:Y:S05]  /*0070*/  @P0 EXIT ;  /* 0x000000000000094d */ /* 0x000fea0003800000 */
[----:B------:R-:W0:Y:S01]  /*0080*/  LDCU UR4, c[0x0][0x3a8] ;  /* 0x00007500ff0477ac */ /* 0x000e220008000800 */
[----:B------:R-:W1:Y:S01]  /*0090*/  LDC.64 R4, c[0x0][0x3a0] ;  /* 0x0000e800ff047b82 */ /* 0x000e620000000a00 */
[----:B------:R-:W2:Y:S01]  /*00a0*/  LDCU UR5, c[0x0][0x370] ;  /* 0x00006e00ff0577ac */ /* 0x000ea20008000800 */
[----:B------:R-:W3:Y:S01]  /*00b0*/  LDCU.64 UR8, c[0x0][0x358] ;  /* 0x00006b00ff0877ac */ /* 0x000ee20008000a00 */
[----:B0-----:R-:W-:Y:S01]  /*00c0*/  UISETP.GE.AND UP0, UPT, UR4, 0x1, UPT ;  /* 0x000000010400788c */ /* 0x001fe2000bf06270 */
[----:B--2---:R-:W-:Y:S02]  /*00d0*/  IMAD R0, R0, UR5, RZ ;  /* 0x0000000500007c24 */ /* 0x004fe4000f8e02ff */
[C---:B-1----:R-:W-:Y:S02]  /*00e0*/  IMAD R4, R5.reuse, R4, RZ ;  /* 0x0000000405047224 */ /* 0x042fe400078e02ff */
[----:B------:R-:W-:-:S04]  /*00f0*/  IMAD R2, R5, R5, RZ ;  /* 0x0000000505027224 */ /* 0x000fc800078e02ff */
[----:B---3--:R-:W-:Y:S05]  /*0100*/  BRA.U !UP0, `(.L_x_0) ;  /* 0x0000003508a07547 */ /* 0x008fea000b800000 */
[----:B------:R-:W0:Y:S02]  /*0110*/  LDCU UR5, c[0x0][0x3b0] ;  /* 0x00007600ff0577ac */ /* 0x000e240008000800 */
[----:B0-----:R-:W-:-:S09]  /*0120*/  UISETP.GE.AND UP0, UPT, UR5, 0x1, UPT ;  /* 0x000000010500788c */ /* 0x001fd2000bf06270 */
[----:B------:R-:W-:Y:S05]  /*0130*/  BRA.U !UP0, `(.L_x_1) ;  /* 0x0000002108cc7547 */ /* 0x000fea000b800000 */
[----:B------:R-:W-:Y:S02]  /*0140*/  ULOP3.LUT UR4, UR4, 0x7ffffffc, URZ, 0xc0, !UPT ;  /* 0x7ffffffc04047892 */ /* 0x000fe4000f8ec0ff */
[----:B------:R-:W-:Y:S02]  /*0150*/  ULOP3.LUT UR5, UR5, 0x7ffffffc, URZ, 0xc0, !UPT ;  /* 0x7ffffffc05057892 */ /* 0x000fe4000f8ec0ff */
[----:B------:R-:W-:-:S12]  /*0160*/  UIADD3 UR7, UPT, UPT, -UR4, URZ, URZ ;  /* 0x000000ff04077290 */ /* 0x000fd8000fffe1ff */
.L_x_38:
[----:B----4-:R-:W-:Y:S01]  /*0170*/  IABS R6, R2 ;  /* 0x0000000200067213 */ /* 0x010fe20000000000 */
[----:B0-----:R-:W0:Y:S01]  /*0180*/  LDCU UR6, c[0x0][0x3a8] ;  /* 0x00007500ff0677ac */ /* 0x001e220008000800 */
[----:B------:R-:W-:Y:S02]  /*0190*/  IABS R5, R4 ;  /* 0x0000000400057213 */ /* 0x000fe40000000000 */
[----:B-1----:R-:W1:Y:S01]  /*01a0*/  I2F.RP R7, R6 ;  /* 0x0000000600077306 */ /* 0x002e620000209400 */
[----:B------:R-:W-:Y:S01]  /*01b0*/  IABS R14, R2 ;  /* 0x00000002000e7213 */ /* 0x000fe20000000000 */
[----:B--2---:R-:W2:Y:S01]  /*01c0*/  LDCU UR10, c[0x0][0x3b0] ;  /* 0x00007600ff0a77ac */ /* 0x004ea20008000800 */
[----:B------:R-:W-:-:S05]  /*01d0*/  ISETP.GE.AND P2, PT, R3, RZ, PT ;  /* 0x000000ff0300720c */ /* 0x000fca0003f46270 */
[----:B---3--:R-:W3:Y:S01]  /*01e0*/  I2F.RP R12, R5 ;  /* 0x00000005000c7306 */ /* 0x008ee20000209400 */
[----:B0-----:R-:W-:-:S07]  /*01f0*/  UISETP.GE.U32.AND UP0, UPT, UR6, 0x4, UPT ;  /* 0x000000040600788c */ /* 0x001fce000bf06070 */
[----:B-1----:R-:W0:Y:S08]  /*0200*/  MUFU.RCP R7, R7 ;  /* 0x0000000700077308 */ /* 0x002e300000001000 */
[----:B---3--:R-:W1:Y:S01]  /*0210*/  MUFU.RCP R12, R12 ;  /* 0x0000000c000c7308 */ /* 0x008e620000001000 */
[----:B0-----:R-:W-:-:S07]  /*0220*/  IADD3 R10, PT, PT, R7, 0xffffffe, RZ ;  /* 0x0ffffffe070a7810 */ /* 0x001fce0007ffe0ff */
[----:B------:R0:W3:Y:S01]  /*0230*/  F2I.FTZ.U32.TRUNC.NTZ R11, R10 ;  /* 0x0000000a000b7305 */ /* 0x0000e2000021f000 */
[----:B-1----:R-:W-:Y:S02]  /*0240*/  IADD3 R8, PT, PT, R12, 0xffffffe, RZ ;  /* 0x0ffffffe0c087810 */ /* 0x002fe40007ffe0ff */
[----:B------:R-:W-:-:S05]  /*0250*/  IABS R12, R4 ;  /* 0x00000004000c7213 */ /* 0x000fca0000000000 */
[----:B------:R1:W4:Y:S01]  /*0260*/  F2I.FTZ.U32.TRUNC.NTZ R9, R8 ;  /* 0x0000000800097305 */ /* 0x000322000021f000 */
[----:B0-----:R-:W-:Y:S01]  /*0270*/  HFMA2 R10, -RZ, RZ, 0, 0 ;  /* 0x00000000ff0a7431 */ /* 0x001fe200000001ff */
[----:B---3--:R-:W-:Y:S02]  /*0280*/  IADD3 R13, PT, PT, RZ, -R11, RZ ;  /* 0x8000000bff0d7210 */ /* 0x008fe40007ffe0ff */
[----:B-1----:R-:W-:-:S03]  /*0290*/  MOV R8, RZ ;  /* 0x000000ff00087202 */ /* 0x002fc60000000f00 */
[----:B------:R-:W-:Y:S02]  /*02a0*/  IMAD R13, R13, R6, RZ ;  /* 0x000000060d0d7224 */ /* 0x000fe400078e02ff */
[----:B----4-:R-:W-:Y:S02]  /*02b0*/  IMAD.MOV R16, RZ, RZ, -R9 ;  /* 0x000000ffff107224 */ /* 0x010fe400078e0a09 */
[----:B------:R-:W-:Y:S01]  /*02c0*/  IMAD.HI.U32 R10, R11, R13, R10 ;  /* 0x0000000d0b0a7227 */ /* 0x000fe200078e000a */
[----:B------:R-:W-:-:S03]  /*02d0*/  IABS R11, R3 ;  /* 0x00000003000b7213 */ /* 0x000fc60000000000 */
[----:B------:R-:W-:-:S04]  /*02e0*/  IMAD R7, R16, R5, RZ ;  /* 0x0000000510077224 */ /* 0x000fc800078e02ff */
[----:B------:R-:W-:Y:S01]  /*02f0*/  IMAD.HI.U32 R8, R9, R7, R8 ;  /* 0x0000000709087227 */ /* 0x000fe200078e0008 */
[----:B------:R-:W-:-:S03]  /*0300*/  IADD3 R9, PT, PT, RZ, -R14, RZ ;  /* 0x8000000eff097210 */ /* 0x000fc60007ffe0ff */
[----:B------:R-:W-:Y:S01]  /*0310*/  IMAD.MOV.U32 R7, RZ, RZ, R11 ;  /* 0x000000ffff077224 */ /* 0x000fe200078e000b */
[----:B------:R-:W-:-:S03]  /*0320*/  IADD3 R11, PT, PT, RZ, -R12, RZ ;  /* 0x8000000cff0b7210 */ /* 0x000fc60007ffe0ff */
[----:B------:R-:W-:-:S04]  /*0330*/  IMAD.HI.U32 R8, R8, R7, RZ ;  /* 0x0000000708087227 */ /* 0x000fc800078e00ff */
[----:B------:R-:W-:-:S04]  /*0340*/  IMAD.HI.U32 R10, R10, R7, RZ ;  /* 0x000000070a0a7227 */ /* 0x000fc800078e00ff */
[--C-:B------:R-:W-:Y:S02]  /*0350*/  IMAD R8, R8, R11, R7.reuse ;  /* 0x0000000b08087224 */ /* 0x100fe400078e0207 */
[----:B------:R-:W-:-:S03]  /*0360*/  IMAD R7, R10, R9, R7 ;  /* 0x000000090a077224 */ /* 0x000fc600078e0207 */
[----:B------:R-:W-:Y:S02]  /*0370*/  ISETP.GT.U32.AND P1, PT, R5, R8, PT ;  /* 0x000000080500720c */ /* 0x000fe40003f24070 */
[----:B------:R-:W-:-:S11]  /*0380*/  ISETP.GT.U32.AND P0, PT, R6, R7, PT ;  /* 0x000000070600720c */ /* 0x000fd60003f04070 */
[----:B------:R-:W-:Y:S02]  /*0390*/  @!P1 IADD3 R8, PT, PT, R8, -R5, RZ ;  /* 0x8000000508089210 */ /* 0x000fe40007ffe0ff */
[----:B------:R-:W-:Y:S02]  /*03a0*/  @!P0 IADD3 R7, PT, PT, R7, -R6, RZ ;  /* 0x8000000607078210 */ /* 0x000fe40007ffe0ff */
[----:B------:R-:W-:Y:S02]  /*03b0*/  ISETP.GT.U32.AND P3, PT, R5, R8, PT ;  /* 0x000000080500720c */ /* 0x000fe40003f64070 */
[----:B------:R-:W-:Y:S02]  /*03c0*/  ISETP.GT.U32.AND P0, PT, R6, R7, PT ;  /* 0x000000070600720c */ /* 0x000fe40003f04070 */
[----:B------:R-:W-:-:S09]  /*03d0*/  ISETP.NE.AND P1, PT, R4, RZ, PT ;  /* 0x000000ff0400720c */ /* 0x000fd20003f25270 */
[----:B------:R-:W-:Y:S02]  /*03e0*/  @!P3 IMAD.IADD R8, R8, 0x1, -R5 ;  /* 0x000000010808b824 */ /* 0x000fe400078e0a05 */
[----:B------:R-:W-:Y:S02]  /*03f0*/  @!P0 IADD3 R7, PT, PT, R7, -R6, RZ ;  /* 0x8000000607078210 */ /* 0x000fe40007ffe0ff */
[----:B------:R-:W-:Y:S02]  /*0400*/  ISETP.NE.AND P0, PT, R2, RZ, PT ;  /* 0x000000ff0200720c */ /* 0x000fe40003f05270 */
[----:B------:R-:W-:Y:S02]  /*0410*/  MOV R6, R7 ;  /* 0x0000000700067202 */ /* 0x000fe40000000f00 */
[----:B------:R-:W-:Y:S02]  /*0420*/  @!P2 IADD3 R8, PT, PT, -R8, RZ, RZ ;  /* 0x000000ff0808a210 */ /* 0x000fe40007ffe1ff */
[----:B------:R-:W-:Y:S01]  /*0430*/  @!P1 LOP3.LUT R8, RZ, R4, RZ, 0x33, !PT ;  /* 0x00000004ff089212 */ /* 0x000fe200078e33ff */
[----:B------:R-:W-:-:S03]  /*0440*/  @!P2 IMAD.MOV R6, RZ, RZ, -R6 ;  /* 0x000000ffff06a224 */ /* 0x000fc600078e0a06 */
[----:B------:R-:W-:Y:S01]  /*0450*/  IADD3 R7, PT, PT, -R8, R3, RZ ;  /* 0x0000000308077210 */ /* 0x000fe20007ffe1ff */
[----:B------:R-:W-:Y:S02]  /*0460*/  HFMA2 R8, -RZ, RZ, 0, 0 ;  /* 0x00000000ff087431 */ /* 0x000fe400000001ff */
[----:B------:R-:W-:-:S05]  /*0470*/  @!P0 LOP3.LUT R6, RZ, R2, RZ, 0x33, !PT ;  /* 0x00000002ff068212 */ /* 0x000fca00078e33ff */
[C-C-:B------:R-:W-:Y:S02]  /*0480*/  IMAD R5, R7.reuse, UR6, R6.reuse ;  /* 0x0000000607057c24 */ /* 0x140fe4000f8e0206 */
[----:B--2---:R-:W-:Y:S01]  /*0490*/  IMAD R7, R7, UR10, R6 ;  /* 0x0000000a07077c24 */ /* 0x004fe2000f8e0206 */
[----:B------:R-:W-:Y:S06]  /*04a0*/  BRA.U !UP0, `(.L_x_2) ;  /* 0x0000000908247547 */ /* 0x000fec000b800000 */
[----:B------:R-:W0:Y:S01]  /*04b0*/  LDC.64 R24, c[0x0][0x388] ;  /* 0x0000e200ff187b82 */ /* 0x000e220000000a00 */
[----:B------:R-:W-:Y:S01]  /*04c0*/  MOV R9, R5 ;  /* 0x0000000500097202 */ /* 0x000fe20000000f00 */
[----:B------:R-:W-:-:S06]  /*04d0*/  IMAD.U32 R8, RZ, RZ, UR7 ;  /* 0x00000007ff087e24 */ /* 0x000fcc000f8e00ff */
[----:B------:R-:W1:Y:S02]  /*04e0*/  LDC.64 R22, c[0x0][0x3b8] ;  /* 0x0000ee00ff167b82 */ /* 0x000e640000000a00 */
.L_x_11:
[----:B0-----:R-:W-:-:S05]  /*04f0*/  IMAD.WIDE R20, R9, 0x4, R24 ;  /* 0x0000000409147825 */ /* 0x001fca00078e0218 */
[----:B--2---:R-:W2:Y:S01]  /*0500*/  LDG.E R6, desc[UR8][R20.64] ;  /* 0x0000000814067981 */ /* 0x004ea2000c1e1900 */
[----:B------:R-:W-:Y:S01]  /*0510*/  HFMA2 R13, -RZ, RZ, 3.7421875, 0 ;  /* 0x437c0000ff0d7431 */ /* 0x000fe200000001ff */
[----:B------:R-:W-:Y:S01]  /*0520*/  MOV R11, 0x3bbb989d ;  /* 0x3bbb989d000b7802 */ /* 0x000fe20000000f00 */
[----:B------:R-:W-:Y:S04]  /*0530*/  BSSY.RECONVERGENT B1, `(.L_x_3) ;  /* 0x0000018000017945 */ /* 0x000fe80003800200 */
[----:B--2---:R-:W-:-:S04]  /*0540*/  FFMA.SAT R10, R6, -R11, 0.5 ;  /* 0x3f000000060a7423 */ /* 0x004fc8000000280b */
[----:B------:R-:W-:-:S04]  /*0550*/  FFMA.RM R10, R10, R13, 12582913 ;  /* 0x4b4000010a0a7423 */ /* 0x000fc8000000400d */
[C---:B------:R-:W-:Y:S01]  /*0560*/  FADD R11, R10.reuse, -12583039 ;  /* 0xcb40007f0a0b7421 */ /* 0x040fe20000000000 */
[----:B------:R-:W-:-:S03]  /*0570*/  SHF.L.U32 R10, R10, 0x17, RZ ;  /* 0x000000170a0a7819 */ /* 0x000fc600000006ff */
[----:B------:R-:W-:-:S04]  /*0580*/  FFMA R11, R6, -1.4426950216293334961, -R11 ;  /* 0xbfb8aa3b060b7823 */ /* 0x000fc8000000080b */
[----:B------:R-:W-:-:S04]  /*0590*/  FFMA R6, R6, -1.925963033500011079e-08, R11 ;  /* 0xb2a5706006067823 */ /* 0x000fc8000000000b */
[----:B------:R-:W0:Y:S02]  /*05a0*/  MUFU.EX2 R11, R6 ;  /* 0x00000006000b7308 */ /* 0x000e240000000800 */
[----:B0-----:R-:W-:-:S06]  /*05b0*/  FMUL R18, R10, R11 ;  /* 0x0000000b0a127220 */ /* 0x001fcc0000400000 */
[----:B------:R-:W0:Y:S02]  /*05c0*/  F2F.F64.F32 R12, R18 ;  /* 0x00000012000c7310 */ /* 0x000e240000201800 */
[----:B0-----:R-:W-:-:S06]  /*05d0*/  DADD R12, R12, 1 ;  /* 0x3ff000000c0c7429 */ /* 0x001fcc0000000000 */
[----:B------:R-:W0:Y:S04]  /*05e0*/  MUFU.RCP64H R17, R13 ;  /* 0x0000000d00117308 */ /* 0x000e280000001800 */
[----:B------:R-:W-:-:S05]  /*05f0*/  VIADD R16, R13, 0x300402 ;  /* 0x003004020d107836 */ /* 0x000fca0000000000 */
[----:B------:R-:W-:Y:S01]  /*0600*/  FSETP.GEU.AND P0, PT, |R16|, 5.8789094863358348022e-39, PT ;  /* 0x004004021000780b */ /* 0x000fe20003f0e200 */
[----:B0-----:R-:W-:-:S08]  /*0610*/  DFMA R10, -R12, R16, 1 ;  /* 0x3ff000000c0a742b */ /* 0x001fd00000000110 */
[----:B------:R-:W-:-:S08]  /*0620*/  DFMA R10, R10, R10, R10 ;  /* 0x0000000a0a0a722b */ /* 0x000fd0000000000a */
[----:B------:R-:W-:-:S08]  /*0630*/  DFMA R10, R16, R10, R16 ;  /* 0x0000000a100a722b */ /* 0x000fd00000000010 */
[----:B------:R-:W-:-:S08]  /*0640*/  DFMA R14, -R12, R10, 1 ;  /* 0x3ff000000c0e742b */ /* 0x000fd0000000010a */
[----:B------:R-:W-:Y:S01]  /*0650*/  DFMA R14, R10, R14, R10 ;  /* 0x0000000e0a0e722b */ /* 0x000fe2000000000a */
[----:B------:R-:W-:Y:S10]  /*0660*/  @P0 BRA `(.L_x_4) ;  /* 0x0000000000100947 */ /* 0x000ff40003800000 */
[----:B------:R-:W-:Y:S02]  /*0670*/  LOP3.LUT R16, R13, 0x7fffffff, RZ, 0xc0, !PT ;  /* 0x7fffffff0d107812 */ /* 0x000fe400078ec0ff */
[----:B------:R-:W-:Y:S02]  /*0680*/  MOV R6, 0x6b0 ;  /* 0x000006b000067802 */ /* 0x000fe40000000f00 */
[----:B------:R-:W-:-:S07]  /*0690*/  IADD3 R16, PT, PT, R16, -0x100000, RZ ;  /* 0xfff0000010107810 */ /* 0x000fce0007ffe0ff */
[----:B-1----:R-:W-:Y:S05]  /*06a0*/  CALL.REL.NOINC `($__internal_0_$__cuda_sm20_dblrcp_rn_slowpath_v3) ;  /* 0x00000044000c7944 */ /* 0x002fea0003c00000 */
.L_x_4:
[----:B------:R-:W-:Y:S05]  /*06b0*/  BSYNC.RECONVERGENT B1 ;  /* 0x0000000000017941 */ /* 0x000fea0003800200 */
.L_x_3:
[----:B------:R-:W0:Y:S01]  /*06c0*/  F2F.F32.F64 R15, R14 ;  /* 0x0000000e000f7310 */ /* 0x000e220000301000 */
[----:B-1----:R-:W-:-:S04]  /*06d0*/  IMAD.WIDE R10, R9, 0x4, R22 ;  /* 0x00000004090a7825 */ /* 0x002fc800078e0216 */
[----:B------:R-:W-:Y:S01]  /*06e0*/  IMAD.WIDE R20, R4, 0x4, R20 ;  /* 0x0000000404147825 */ /* 0x000fe200078e0214 */
[----:B0-----:R0:W-:Y:S04]  /*06f0*/  STG.E desc[UR8][R10.64], R15 ;  /* 0x0000000f0a007986 */ /* 0x0011e8000c101908 */
[----:B------:R-:W2:Y:S01]  /*0700*/  LDG.E R6, desc[UR8][R20.64] ;  /* 0x0000000814067981 */ /* 0x000ea2000c1e1900 */
[----:B------:R-:W-:Y:S01]  /*0710*/  HFMA2 R17, -RZ, RZ, 3.7421875, 0 ;  /* 0x437c0000ff117431 */ /* 0x000fe200000001ff */
[----:B------:R-:W-:Y:S01]  /*0720*/  MOV R13, 0x3bbb989d ;  /* 0x3bbb989d000d7802 */ /* 0x000fe20000000f00 */
[----:B------:R-:W-:Y:S04]  /*0730*/  BSSY.RECONVERGENT B1, `(.L_x_5) ;  /* 0x0000018000017945 */ /* 0x000fe80003800200 */
[----:B--2---:R-:W-:-:S04]  /*0740*/  FFMA.SAT R12, R6, -R13, 0.5 ;  /* 0x3f000000060c7423 */ /* 0x004fc8000000280d */
[----:B------:R-:W-:-:S04]  /*0750*/  FFMA.RM R12, R12, R17, 12582913 ;  /* 0x4b4000010c0c7423 */ /* 0x000fc80000004011 */
[C---:B------:R-:W-:Y:S01]  /*0760*/  FADD R13, R12.reuse, -12583039 ;  /* 0xcb40007f0c0d7421 */ /* 0x040fe20000000000 */
[----:B------:R-:W-:-:S03]  /*0770*/  IMAD.SHL.U32 R12, R12, 0x800000, RZ ;  /* 0x008000000c0c7824 */ /* 0x000fc600078e00ff */
[----:B------:R-:W-:-:S04]  /*0780*/  FFMA R13, R6, -1.4426950216293334961, -R13 ;  /* 0xbfb8aa3b060d7823 */ /* 0x000fc8000000080d */
[----:B------:R-:W-:-:S04]  /*0790*/  FFMA R6, R6, -1.925963033500011079e-08, R13 ;  /* 0xb2a5706006067823 */ /* 0x000fc8000000000d */
[----:B------:R-:W1:Y:S02]  /*07a0*/  MUFU.EX2 R13, R6 ;  /* 0x00000006000d7308 */ /* 0x000e640000000800 */
[----:B-1----:R-:W-:-:S06]  /*07b0*/  FMUL R26, R12, R13 ;  /* 0x0000000d0c1a7220 */ /* 0x002fcc0000400000 */
[----:B------:R-:W1:Y:S02]  /*07c0*/  F2F.F64.F32 R12, R26 ;  /* 0x0000001a000c7310 */ /* 0x000e640000201800 */
[----:B-1----:R-:W-:-:S06]  /*07d0*/  DADD R12, R12, 1 ;  /* 0x3ff000000c0c7429 */ /* 0x002fcc0000000000 */
[----:B------:R-:W1:Y:S04]  /*07e0*/  MUFU.RCP64H R19, R13 ;  /* 0x0000000d00137308 */ /* 0x000e680000001800 */
[----:B------:R-:W-:-:S04]  /*07f0*/  IADD3 R18, PT, PT, R13, 0x300402, RZ ;  /* 0x003004020d127810 */ /* 0x000fc80007ffe0ff */
[----:B------:R-:W-:Y:S02]  /*0800*/  FSETP.GEU.AND P0, PT, |R18|, 5.8789094863358348022e-39, PT ;  /* 0x004004021200780b */ /* 0x000fe40003f0e200 */
[----:B-1----:R-:W-:-:S08]  /*0810*/  DFMA R16, -R12, R18, 1 ;  /* 0x3ff000000c10742b */ /* 0x002fd00000000112 */
[----:B------:R-:W-:-:S08]  /*0820*/  DFMA R16, R16, R16, R16 ;  /* 0x000000101010722b */ /* 0x000fd00000000010 */
[----:B------:R-:W-:-:S08]  /*0830*/  DFMA R16, R18, R16, R18 ;  /* 0x000000101210722b */ /* 0x000fd00000000012 */
[----:B0-----:R-:W-:-:S08]  /*0840*/  DFMA R14, -R12, R16, 1 ;  /* 0x3ff000000c0e742b */ /* 0x001fd00000000110 */
[----:B------:R-:W-:Y:S01]  /*0850*/  DFMA R14, R16, R14, R16 ;  /* 0x0000000e100e722b */ /* 0x000fe20000000010 */
[----:B------:R-:W-:Y:S10]  /*0860*/  @P0 BRA `(.L_x_6) ;  /* 0x0000000000100947 */ /* 0x000ff40003800000 */
[----:B------:R-:W-:Y:S02]  /*0870*/  LOP3.LUT R16, R13, 0x7fffffff, RZ, 0xc0, !PT ;  /* 0x7fffffff0d107812 */ /* 0x000fe400078ec0ff */
[----:B------:R-:W-:Y:S02]  /*0880*/  MOV R6, 0x8b0 ;  /* 0x000008b000067802 */ /* 0x000fe40000000f00 */
[----:B------:R-:W-:-:S07]  /*0890*/  IADD3 R16, PT, PT, R16, -0x100000, RZ ;  /* 0xfff0000010107810 */ /* 0x000fce0007ffe0ff */
[----:B------:R-:W-:Y:S05]  /*08a0*/  CALL.REL.NOINC `($__internal_0_$__cuda_sm20_dblrcp_rn_slowpath_v3) ;  /* 0x00000040008c7944 */ /* 0x000fea0003c00000 */
.L_x_6:
[----:B------:R-:W-:Y:S05]  /*08b0*/  BSYNC.RECONVERGENT B1 ;  /* 0x0000000000017941 */ /* 0x000fea0003800200 */
.L_x_5:
[----:B------:R-:W0:Y:S01]  /*08c0*/  F2F.F32.F64 R15, R14 ;  /* 0x0000000e000f7310 */ /* 0x000e220000301000 */
[----:B------:R-:W-:-:S04]  /*08d0*/  IMAD.WIDE R10, R4, 0x4, R10 ;  /* 0x00000004040a7825 */ /* 0x000fc800078e020a */
[----:B------:R-:W-:Y:S01]  /*08e0*/  IMAD.WIDE R20, R4, 0x4, R20 ;  /* 0x0000000404147825 */ /* 0x000fe200078e0214 */
[----:B0-----:R0:W-:Y:S04]  /*08f0*/  STG.E desc[UR8][R10.64], R15 ;  /* 0x0000000f0a007986 */ /* 0x0011e8000c101908 */
[----:B------:R-:W2:Y:S01]  /*0900*/  LDG.E R6, desc[UR8][R20.64] ;  /* 0x0000000814067981 */ /* 0x000ea2000c1e1900 */
[----:B------:R-:W-:Y:S01]  /*0910*/  MOV R13, 0x3bbb989d ;  /* 0x3bbb989d000d7802 */ /* 0x000fe20000000f00 */
[----:B------:R-:W-:Y:S01]  /*0920*/  IMAD.MOV.U32 R17, RZ, RZ, 0x437c0000 ;  /* 0x437c0000ff117424 */ /* 0x000fe200078e00ff */
[----:B------:R-:W-:Y:S03]  /*0930*/  BSSY.RECONVERGENT B1, `(.L_x_7) ;  /* 0x0000018000017945 */ /* 0x000fe60003800200 */
[----:B--2---:R-:W-:-:S04]  /*0940*/  FFMA.SAT R12, R6, -R13, 0.5 ;  /* 0x3f000000060c7423 */ /* 0x004fc8000000280d */
[----:B------:R-:W-:-:S04]  /*0950*/  FFMA.RM R12, R12, R17, 12582913 ;  /* 0x4b4000010c0c7423 */ /* 0x000fc80000004011 */
[C---:B------:R-:W-:Y:S01]  /*0960*/  FADD R13, R12.reuse, -12583039 ;  /* 0xcb40007f0c0d7421 */ /* 0x040fe20000000000 */
[----:B------:R-:W-:-:S03]  /*0970*/  SHF.L.U32 R12, R12, 0x17, RZ ;  /* 0x000000170c0c7819 */ /* 0x000fc600000006ff */
        /* <DEDUP_REMOVED lines=19> */
.L_x_8:
[----:B------:R-:W-:Y:S05]  /*0ab0*/  BSYNC.RECONVERGENT B1 ;  /* 0x0000000000017941 */ /* 0x000fea0003800200 */
.L_x_7:
[----:B------:R-:W0:Y:S01]  /*0ac0*/  F2F.F32.F64 R15, R14 ;  /* 0x0000000e000f7310 */ /* 0x000e220000301000 */
[----:B------:R-:W-:-:S04]  /*0ad0*/  IMAD.WIDE R10, R4, 0x4, R10 ;  /* 0x00000004040a7825 */ /* 0x000fc800078e020a */
[----:B------:R-:W-:Y:S01]  /*0ae0*/  IMAD.WIDE R20, R4, 0x4, R20 ;  /* 0x0000000404147825 */ /* 0x000fe200078e0214 */
[----:B0-----:R0:W-:Y:S05]  /*0af0*/  STG.E desc[UR8][R10.64], R15 ;  /* 0x0000000f0a007986 */ /* 0x0011ea000c101908 */
[----:B------:R-:W2:Y:S01]  /*0b00*/  LDG.E R20, desc[UR8][R20.64] ;  /* 0x0000000814147981 */ /* 0x000ea2000c1e1900 */
[----:B------:R-:W-:Y:S01]  /*0b10*/  IMAD.MOV.U32 R13, RZ, RZ, 0x3bbb989d ;  /* 0x3bbb989dff0d7424 */ /* 0x000fe200078e00ff */
[----:B------:R-:W-:Y:S01]  /*0b20*/  MOV R17, 0x437c0000 ;  /* 0x437c000000117802 */ /* 0x000fe20000000f00 */
[----:B------:R-:W-:Y:S02]  /*0b30*/  BSSY.RECONVERGENT B1, `(.L_x_9) ;  /* 0x0000018000017945 */ /* 0x000fe40003800200 */
        /* <DEDUP_REMOVED lines=10> */
[----:B------:R-:W0:Y:S04]  /*0be0*/  MUFU.RCP64H R19, R13 ;  /* 0x0000000d00137308 */ /* 0x000e280000001800 */
[----:B------:R-:W-:-:S04]  /*0bf0*/  IADD3 R18, PT, PT, R13, 0x300402, RZ ;  /* 0x003004020d127810 */ /* 0x000fc80007ffe0ff */
[----:B------:R-:W-:Y:S02]  /*0c00*/  FSETP.GEU.AND P0, PT, |R18|, 5.8789094863358348022e-39, PT ;  /* 0x004004021200780b */ /* 0x000fe40003f0e200 */
[----:B0-----:R-:W-:-:S08]  /*0c10*/  DFMA R14, -R12, R18, 1 ;  /* 0x3ff000000c0e742b */ /* 0x001fd00000000112 */
[----:B------:R-:W-:-:S08]  /*0c20*/  DFMA R14, R14, R14, R14 ;  /* 0x0000000e0e0e722b */ /* 0x000fd0000000000e */
[----:B------:R-:W-:-:S08]  /*0c30*/  DFMA R14, R18, R14, R18 ;  /* 0x0000000e120e722b */ /* 0x000fd00000000012 */
[----:B------:R-:W-:-:S08]  /*0c40*/  DFMA R16, -R12, R14, 1 ;  /* 0x3ff000000c10742b */ /* 0x000fd0000000010e */
[----:B------:R-:W-:Y:S01]  /*0c50*/  DFMA R14, R14, R16, R14 ;  /* 0x000000100e0e722b */ /* 0x000fe2000000000e */
[----:B------:R-:W-:Y:S10]  /*0c60*/  @P0 BRA `(.L_x_10) ;  /* 0x0000000000100947 */ /* 0x000ff40003800000 */
[----:B------:R-:W-:Y:S02]  /*0c70*/  LOP3.LUT R16, R13, 0x7fffffff, RZ, 0xc0, !PT ;  /* 0x7fffffff0d107812 */ /* 0x000fe400078ec0ff */
[----:B------:R-:W-:-:S03]  /*0c80*/  MOV R6, 0xcb0 ;  /* 0x00000cb000067802 */ /* 0x000fc60000000f00 */
[----:B------:R-:W-:-:S07]  /*0c90*/  VIADD R16, R16, 0xfff00000 ;  /* 0xfff0000010107836 */ /* 0x000fce0000000000 */
[----:B------:R-:W-:Y:S05]  /*0ca0*/  CALL.REL.NOINC `($__internal_0_$__cuda_sm20_dblrcp_rn_slowpath_v3) ;  /* 0x0000003c008c7944 */ /* 0x000fea0003c00000 */
.L_x_10:
[----:B------:R-:W-:Y:S05]  /*0cb0*/  BSYNC.RECONVERGENT B1 ;  /* 0x0000000000017941 */ /* 0x000fea0003800200 */
.L_x_9:
[----:B------:R-:W0:Y:S01]  /*0cc0*/  F2F.F32.F64 R15, R14 ;  /* 0x0000000e000f7310 */ /* 0x000e220000301000 */
[----:B------:R-:W-:Y:S01]  /*0cd0*/  IMAD.WIDE R10, R4, 0x4, R10 ;  /* 0x00000004040a7825 */ /* 0x000fe200078e020a */
[----:B------:R-:W-:Y:S02]  /*0ce0*/  IADD3 R8, PT, PT, R8, 0x4, RZ ;  /* 0x0000000408087810 */ /* 0x000fe40007ffe0ff */
[----:B------:R-:W-:Y:S02]  /*0cf0*/  LEA R9, R4, R9, 0x2 ;  /* 0x0000000904097211 */ /* 0x000fe400078e10ff */
[----:B------:R-:W-:Y:S01]  /*0d00*/  ISETP.NE.AND P0, PT, R8, RZ, PT ;  /* 0x000000ff0800720c */ /* 0x000fe20003f05270 */
[----:B0-----:R2:W-:-:S12]  /*0d10*/  STG.E desc[UR8][R10.64], R15 ;  /* 0x0000000f0a007986 */ /* 0x0015d8000c101908 */
[----:B------:R-:W-:Y:S05]  /*0d20*/  @P0 BRA `(.L_x_11) ;  /* 0xfffffff400f00947 */ /* 0x000fea000383ffff */
[----:B------:R-:W-:-:S07]  /*0d30*/  MOV R8, UR4 ;  /* 0x0000000400087c02 */ /* 0x000fce0008000f00 */
.L_x_2:
[----:B------:R-:W0:Y:S02]  /*0d40*/  LDCU UR6, c[0x0][0x3a8] ;  /* 0x00007500ff0677ac */ /* 0x000e240008000800 */
[----:B0-----:R-:W-:-:S09]  /*0d50*/  ULOP3.LUT UP0, UR6, UR6, 0x3, URZ, 0xc0, !UPT ;  /* 0x0000000306067892 */ /* 0x001fd2000f80c0ff */
[----:B------:R-:W-:Y:S05]  /*0d60*/  BRA.U !UP0, `(.L_x_12) ;  /* 0x0000000508b47547 */ /* 0x000fea000b800000 */
[----:B------:R-:W-:-:S09]  /*0d70*/  UISETP.NE.AND UP0, UPT, UR6, 0x1, UPT ;  /* 0x000000010600788c */ /* 0x000fd2000bf05270 */
[----:B------:R-:W-:Y:S05]  /*0d80*/  BRA.U !UP0, `(.L_x_13) ;  /* 0x0000000508107547 */ /* 0x000fea000b800000 */
[----:B--2---:R-:W0:Y:S01]  /*0d90*/  LDC.64 R10, c[0x0][0x388] ;  /* 0x0000e200ff0a7b82 */ /* 0x004e220000000a00 */
[----:B------:R-:W-:-:S04]  /*0da0*/  IMAD R9, R4, R8, R5 ;  /* 0x0000000804097224 */ /* 0x000fc800078e0205 */
[----:B0-----:R-:W-:-:S05]  /*0db0*/  IMAD.WIDE R10, R9, 0x4, R10 ;  /* 0x00000004090a7825 */ /* 0x001fca00078e020a */
        /* <DEDUP_REMOVED lines=27> */
.L_x_15:
[----:B------:R-:W-:Y:S05]  /*0f70*/  BSYNC.RECONVERGENT B1 ;  /* 0x0000000000017941 */ /* 0x000fea0003800200 */
.L_x_14:
[----:B------:R-:W0:Y:S01]  /*0f80*/  LDC.64 R20, c[0x0][0x3b8] ;  /* 0x0000ee00ff147b82 */ /* 0x000e220000000a00 */
[----:B------:R-:W1:Y:S01]  /*0f90*/  F2F.F32.F64 R15, R14 ;  /* 0x0000000e000f7310 */ /* 0x000e620000301000 */
[----:B------:R-:W-:-:S04]  /*0fa0*/  IMAD.WIDE R10, R4, 0x4, R10 ;  /* 0x00000004040a7825 */ /* 0x000fc800078e020a */
[----:B0-----:R-:W-:-:S05]  /*0fb0*/  IMAD.WIDE R20, R9, 0x4, R20 ;  /* 0x0000000409147825 */ /* 0x001fca00078e0214 */
[----:B-1----:R0:W-:Y:S04]  /*0fc0*/  STG.E desc[UR8][R20.64], R15 ;  /* 0x0000000f14007986 */ /* 0x0021e8000c101908 */
[----:B------:R-:W2:Y:S01]  /*0fd0*/  LDG.E R10, desc[UR8][R10.64] ;  /* 0x000000080a0a7981 */ /* 0x000ea2000c1e1900 */
        /* <DEDUP_REMOVED lines=8> */
[----:B------:R-:W-:-:S06]  /*1060*/  FFMA R9, R10, -1.925963033500011079e-08, R9 ;  /* 0xb2a570600a097823 */ /* 0x000fcc0000000009 */
[----:B------:R-:W1:Y:S02]  /*1070*/  MUFU.EX2 R9, R9 ;  /* 0x0000000900097308 */ /* 0x000e640000000800 */
[----:B-1----:R-:W-:-:S06]  /*1080*/  FMUL R6, R6, R9 ;  /* 0x0000000906067220 */ /* 0x002fcc0000400000 */
[----:B------:R-:W1:Y:S02]  /*1090*/  F2F.F64.F32 R12, R6 ;  /* 0x00000006000c7310 */ /* 0x000e640000201800 */
[----:B-1----:R-:W-:-:S06]  /*10a0*/  DADD R12, R12, 1 ;  /* 0x3ff000000c0c7429 */ /* 0x002fcc0000000000 */
        /* <DEDUP_REMOVED lines=12> */
[----:B------:R-:W-:Y:S05]  /*1170*/  CALL.REL.NOINC `($__internal_0_$__cuda_sm20_dblrcp_rn_slowpath_v3) ;  /* 0x0000003800587944 */ /* 0x000fea0003c00000 */
.L_x_17:
[----:B------:R-:W-:Y:S05]  /*1180*/  BSYNC.RECONVERGENT B1 ;  /* 0x0000000000017941 */ /* 0x000fea0003800200 */
.L_x_16:
[----:B------:R-:W0:Y:S01]  /*1190*/  F2F.F32.F64 R15, R14 ;  /* 0x0000000e000f7310 */ /* 0x000e220000301000 */
[----:B------:R-:W-:Y:S01]  /*11a0*/  IMAD.WIDE R20, R4, 0x4, R20 ;  /* 0x0000000404147825 */ /* 0x000fe200078e0214 */
[----:B------:R-:W-:-:S04]  /*11b0*/  IADD3 R8, PT, PT, R8, 0x2, RZ ;  /* 0x0000000208087810 */ /* 0x000fc80007ffe0ff */
[----:B0-----:R0:W-:Y:S03]  /*11c0*/  STG.E desc[UR8][R20.64], R15 ;  /* 0x0000000f14007986 */ /* 0x0011e6000c101908 */
.L_x_13:
[----:B------:R-:W1:Y:S02]  /*11d0*/  LDCU UR6, c[0x0][0x3a8] ;  /* 0x00007500ff0677ac */ /* 0x000e640008000800 */
[----:B-1----:R-:W-:-:S04]  /*11e0*/  ULOP3.LUT UR6, UR6, 0x1, URZ, 0xc0, !UPT ;  /* 0x0000000106067892 */ /* 0x002fc8000f8ec0ff */
[----:B------:R-:W-:-:S09]  /*11f0*/  UISETP.NE.U32.AND UP0, UPT, UR6, 0x1, UPT ;  /* 0x000000010600788c */ /* 0x000fd2000bf05070 */
[----:B------:R-:W-:Y:S05]  /*1200*/  BRA.U UP0, `(.L_x_12) ;  /* 0x00000001008c7547 */ /* 0x000fea000b800000 */
[----:B--2---:R-:W1:Y:S01]  /*1210*/  LDC.64 R10, c[0x0][0x388] ;  /* 0x0000e200ff0a7b82 */ /* 0x004e620000000a00 */
[----:B------:R-:W-:-:S04]  /*1220*/  IMAD R5, R4, R8, R5 ;  /* 0x0000000804057224 */ /* 0x000fc800078e0205 */
[----:B-1----:R-:W-:-:S06]  /*1230*/  IMAD.WIDE R8, R5, 0x4, R10 ;  /* 0x0000000405087825 */ /* 0x002fcc00078e020a */
        /* <DEDUP_REMOVED lines=27> */
.L_x_19:
[----:B------:R-:W-:Y:S05]  /*13f0*/  BSYNC.RECONVERGENT B1 ;  /* 0x0000000000017941 */ /* 0x000fea0003800200 */
.L_x_18:
[----:B------:R-:W0:Y:S01]  /*1400*/  LDC.64 R8, c[0x0][0x3b8] ;  /* 0x0000ee00ff087b82 */ /* 0x000e220000000a00 */
[----:B------:R-:W1:Y:S01]  /*1410*/  F2F.F32.F64 R15, R14 ;  /* 0x0000000e000f7310 */ /* 0x000e620000301000 */
[----:B0-----:R-:W-:-:S05]  /*1420*/  IMAD.WIDE R8, R5, 0x4, R8 ;  /* 0x0000000405087825 */ /* 0x001fca00078e0208 */
[----:B-1----:R1:W-:Y:S02]  /*1430*/  STG.E desc[UR8][R8.64], R15 ;  /* 0x0000000f08007986 */ /* 0x0023e4000c101908 */
.L_x_12:
[----:B------:R-:W3:Y:S01]  /*1440*/  LDCU UR6, c[0x0][0x3b0] ;  /* 0x00007600ff0677ac */ /* 0x000ee20008000800 */
[----:B-1----:R-:W-:Y:S01]  /*1450*/  IMAD.MOV.U32 R8, RZ, RZ, RZ ;  /* 0x000000ffff087224 */ /* 0x002fe200078e00ff */
[----:B---3--:R-:W-:-:S09]  /*1460*/  UISETP.GE.U32.AND UP0, UPT, UR6, 0x4, UPT ;  /* 0x000000040600788c */ /* 0x008fd2000bf06070 */
[----:B------:R-:W-:Y:S05]  /*1470*/  BRA.U !UP0, `(.L_x_20) ;  /* 0x0000000908207547 */ /* 0x000fea000b800000 */
[----:B------:R-:W1:Y:S01]  /*1480*/  LDC.64 R22, c[0x0][0x398] ;  /* 0x0000e600ff167b82 */ /* 0x000e620000000a00 */
[----:B------:R-:W-:-:S07]  /*1490*/  MOV R8, RZ ;  /* 0x000000ff00087202 */ /* 0x000fce0000000f00 */
[----:B0-----:R-:W0:Y:S02]  /*14a0*/  LDC.64 R20, c[0x0][0x3c8] ;  /* 0x0000f200ff147b82 */ /* 0x001e240000000a00 */
.L_x_29:
[----:B------:R-:W-:-:S04]  /*14b0*/  IMAD R5, R4, R8, R7 ;  /* 0x0000000804057224 */ /* 0x000fc800078e0207 */
[----:B-12---:R-:W-:-:S05]  /*14c0*/  IMAD.WIDE R10, R5, 0x4, R22 ;  /* 0x00000004050a7825 */ /* 0x006fca00078e0216 */
[----:B------:R-:W2:Y:S01]  /*14d0*/  LDG.E R6, desc[UR8][R10.64] ;  /* 0x000000080a067981 */ /* 0x000ea2000c1e1900 */
[----:B------:R-:W-:Y:S01]  /*14e0*/  HFMA2 R9, -RZ, RZ, 0.96630859375, -0.0022525787353515625 ;  /* 0x3bbb989dff097431 */ /* 0x000fe200000001ff */
[----:B------:R-:W-:Y:S01]  /*14f0*/  MOV R12, 0x437c0000 ;  /* 0x437c0000000c7802 */ /* 0x000fe20000000f00 */
[----:B------:R-:W-:Y:S01]  /*1500*/  BSSY.RECONVERGENT B1, `(.L_x_21) ;  /* 0x000001a000017945 */ /* 0x000fe20003800200 */
[----:B------:R-:W-:-:S04]  /*1510*/  IADD3 R8, PT, PT, R8, 0x4, RZ ;  /* 0x0000000408087810 */ /* 0x000fc80007ffe0ff */
[----:B------:R-:W-:Y:S01]  /*1520*/  ISETP.NE.AND P0, PT, R8, UR5, PT ;  /* 0x0000000508007c0c */ /* 0x000fe2000bf05270 */
[----:B--2---:R-:W-:-:S04]  /*1530*/  FFMA.SAT R9, R6, -R9, 0.5 ;  /* 0x3f00000006097423 */ /* 0x004fc80000002809 */
[----:B------:R-:W-:-:S04]  /*1540*/  FFMA.RM R9, R9, R12, 12582913 ;  /* 0x4b40000109097423 */ /* 0x000fc8000000400c */
[C---:B------:R-:W-:Y:S01]  /*1550*/  FADD R13, R9.reuse, -12583039 ;  /* 0xcb40007f090d7421 */ /* 0x040fe20000000000 */
[----:B------:R-:W-:-:S03]  /*1560*/  IMAD.SHL.U32 R9, R9, 0x800000, RZ ;  /* 0x0080000009097824 */ /* 0x000fc600078e00ff */
[----:B------:R-:W-:-:S04]  /*1570*/  FFMA R13, R6, -1.4426950216293334961, -R13 ;  /* 0xbfb8aa3b060d7823 */ /* 0x000fc8000000080d */
[----:B------:R-:W-:-:S06]  /*1580*/  FFMA R6, R6, -1.925963033500011079e-08, R13 ;  /* 0xb2a5706006067823 */ /* 0x000fcc000000000d */
[----:B------:R-:W1:Y:S02]  /*1590*/  MUFU.EX2 R6, R6 ;  /* 0x0000000600067308 */ /* 0x000e640000000800 */
[----:B-1----:R-:W-:-:S06]  /*15a0*/  FMUL R9, R9, R6 ;  /* 0x0000000609097220 */ /* 0x002fcc0000400000 */
[----:B------:R-:W1:Y:S02]  /*15b0*/  F2F.F64.F32 R12, R9 ;  /* 0x00000009000c7310 */ /* 0x000e640000201800 */
[----:B-1----:R-:W-:-:S06]  /*15c0*/  DADD R12, R12, 1 ;  /* 0x3ff000000c0c7429 */ /* 0x002fcc0000000000 */
[----:B---3--:R-:W1:Y:S04]  /*15d0*/  MUFU.RCP64H R15, R13 ;  /* 0x0000000d000f7308 */ /* 0x008e680000001800 */
[----:B------:R-:W-:-:S04]  /*15e0*/  IADD3 R14, PT, PT, R13, 0x300402, RZ ;  /* 0x003004020d0e7810 */ /* 0x000fc80007ffe0ff */
[----:B------:R-:W-:Y:S02]  /*15f0*/  FSETP.GEU.AND P1, PT, |R14|, 5.8789094863358348022e-39, PT ;  /* 0x004004020e00780b */ /* 0x000fe40003f2e200 */
[----:B-1----:R-:W-:-:S08]  /*1600*/  DFMA R16, -R12, R14, 1 ;  /* 0x3ff000000c10742b */ /* 0x002fd0000000010e */
        /* <DEDUP_REMOVED lines=8> */
[----:B0-----:R-:W-:Y:S05]  /*1690*/  CALL.REL.NOINC `($__internal_0_$__cuda_sm20_dblrcp_rn_slowpath_v3) ;  /* 0x0000003400107944 */ /* 0x001fea0003c00000 */
.L_x_22:
[----:B------:R-:W-:Y:S05]  /*16a0*/  BSYNC.RECONVERGENT B1 ;  /* 0x0000000000017941 */ /* 0x000fea0003800200 */
.L_x_21:
[----:B------:R-:W1:Y:S01]  /*16b0*/  F2F.F32.F64 R15, R14 ;  /* 0x0000000e000f7310 */ /* 0x000e620000301000 */
[----:B0-----:R-:W-:-:S04]  /*16c0*/  IMAD.WIDE R24, R5, 0x4, R20 ;  /* 0x0000000405187825 */ /* 0x001fc800078e0214 */
[----:B------:R-:W-:Y:S01]  /*16d0*/  IMAD.WIDE R10, R4, 0x4, R10 ;  /* 0x00000004040a7825 */ /* 0x000fe200078e020a */
[----:B-1----:R0:W-:Y:S04]  /*16e0*/  STG.E desc[UR8][R24.64], R15 ;  /* 0x0000000f18007986 */ /* 0x0021e8000c101908 */
        /* <DEDUP_REMOVED lines=14> */
[----:B0-----:R-:W0:Y:S04]  /*17d0*/  MUFU.RCP64H R15, R13 ;  /* 0x0000000d000f7308 */ /* 0x001e280000001800 */
        /* <DEDUP_REMOVED lines=12> */
.L_x_24:
[----:B------:R-:W-:Y:S05]  /*18a0*/  BSYNC.RECONVERGENT B1 ;  /* 0x0000000000017941 */ /* 0x000fea0003800200 */
.L_x_23:
[----:B------:R-:W0:Y:S01]  /*18b0*/  F2F.F32.F64 R15, R14 ;  /* 0x0000000e000f7310 */ /* 0x000e220000301000 */
[----:B------:R-:W-:-:S04]  /*18c0*/  IMAD.WIDE R24, R4, 0x4, R24 ;  /* 0x0000000404187825 */ /* 0x000fc800078e0218 */
        /* <DEDUP_REMOVED lines=29> */
.L_x_26:
[----:B------:R-:W-:Y:S05]  /*1aa0*/  BSYNC.RECONVERGENT B1 ;  /* 0x0000000000017941 */ /* 0x000fea0003800200 */
.L_x_25:
[----:B------:R-:W0:Y:S01]  /*1ab0*/  F2F.F32.F64 R15, R14 ;  /* 0x0000000e000f7310 */ /* 0x000e220000301000 */
[----:B------:R-:W-:-:S04]  /*1ac0*/  IMAD.WIDE R24, R4, 0x4, R24 ;  /* 0x0000000404187825 */ /* 0x000fc800078e0218 */
[----:B------:R-:W-:Y:S01]  /*1ad0*/  IMAD.WIDE R10, R4, 0x4, R10 ;  /* 0x00000004040a7825 */ /* 0x000fe200078e020a */
[----:B0-----:R0:W-:Y:S05]  /*1ae0*/  STG.E desc[UR8][R24.64], R15 ;  /* 0x0000000f18007986 */ /* 0x0011ea000c101908 */
        /* <DEDUP_REMOVED lines=27> */
.L_x_28:
[----:B------:R-:W-:Y:S05]  /*1ca0*/  BSYNC.RECONVERGENT B1 ;  /* 0x0000000000017941 */ /* 0x000fea0003800200 */
.L_x_27:
[----:B------:R-:W0:Y:S01]  /*1cb0*/  F2F.F32.F64 R15, R14 ;  /* 0x0000000e000f7310 */ /* 0x000e220000301000 */
[----:B------:R-:W-:-:S05]  /*1cc0*/  IMAD.WIDE R24, R4, 0x4, R24 ;  /* 0x0000000404187825 */ /* 0x000fca00078e0218 */
[----:B0-----:R3:W-:Y:S01]  /*1cd0*/  STG.E desc[UR8][R24.64], R15 ;  /* 0x0000000f18007986 */ /* 0x0017e2000c101908 */
[----:B------:R-:W-:Y:S05]  /*1ce0*/  @P0 BRA `(.L_x_29) ;  /* 0xfffffff400f00947 */ /* 0x000fea000383ffff */
[----:B------:R-:W-:-:S07]  /*1cf0*/  MOV R8, UR5 ;  /* 0x0000000500087c02 */ /* 0x000fce0008000f00 */
.L_x_20:
[----:B------:R-:W1:Y:S02]  /*1d00*/  LDCU UR6, c[0x0][0x3b0] ;  /* 0x00007600ff0677ac */ /* 0x000e640008000800 */
[----:B-1----:R-:W-:-:S09]  /*1d10*/  ULOP3.LUT UP0, UR6, UR6, 0x3, URZ, 0xc0, !UPT ;  /* 0x0000000306067892 */ /* 0x002fd2000f80c0ff */
[----:B------:R-:W-:Y:S05]  /*1d20*/  BRA.U !UP0, `(.L_x_30) ;  /* 0x0000000508bc7547 */ /* 0x000fea000b800000 */
[----:B------:R-:W-:-:S09]  /*1d30*/  UISETP.NE.AND UP0, UPT, UR6, 0x1, UPT ;  /* 0x000000010600788c */ /* 0x000fd2000bf05270 */
[----:B------:R-:W-:Y:S05]  /*1d40*/  BRA.U !UP0, `(.L_x_31) ;  /* 0x0000000508107547 */ /* 0x000fea000b800000 */
[----:B--2---:R-:W1:Y:S01]  /*1d50*/  LDC.64 R10, c[0x0][0x398] ;  /* 0x0000e600ff0a7b82 */ /* 0x004e620000000a00 */
[----:B------:R-:W-:-:S04]  /*1d60*/  IMAD R5, R4, R8, R7 ;  /* 0x0000000804057224 */ /* 0x000fc800078e0207 */
[----:B-1----:R-:W-:-:S05]  /*1d70*/  IMAD.WIDE R10, R5, 0x4, R10 ;  /* 0x00000004050a7825 */ /* 0x002fca00078e020a */
        /* <DEDUP_REMOVED lines=14> */
[----:B0--3--:R-:W0:Y:S04]  /*1e60*/  MUFU.RCP64H R15, R13 ;  /* 0x0000000d000f7308 */ /* 0x009e280000001800 */
        /* <DEDUP_REMOVED lines=12> */
.L_x_33:
[----:B------:R-:W-:Y:S05]  /*1f30*/  BSYNC.RECONVERGENT B1 ;  /* 0x0000000000017941 */ /* 0x000fea0003800200 */
.L_x_32:
        /* <DEDUP_REMOVED lines=32> */
.L_x_35:
[----:B------:R-:W-:Y:S05]  /*2140*/  BSYNC.RECONVERGENT B1 ;  /* 0x0000000000017941 */ /* 0x000fea0003800200 */
.L_x_34:
[----:B------:R-:W0:Y:S01]  /*2150*/  F2F.F32.F64 R15, R14 ;  /* 0x0000000e000f7310 */ /* 0x000e220000301000 */
[----:B------:R-:W-:Y:S01]  /*2160*/  IMAD.WIDE R20, R4, 0x4, R20 ;  /* 0x0000000404147825 */ /* 0x000fe200078e0214 */
[----:B------:R-:W-:-:S04]  /*2170*/  IADD3 R8, PT, PT, R8, 0x2, RZ ;  /* 0x0000000208087810 */ /* 0x000fc80007ffe0ff */
[----:B0-----:R1:W-:Y:S03]  /*2180*/  STG.E desc[UR8][R20.64], R15 ;  /* 0x0000000f14007986 */ /* 0x0013e6000c101908 */
.L_x_31:
[----:B------:R-:W4:Y:S02]  /*2190*/  LDCU UR6, c[0x0][0x3b0] ;  /* 0x00007600ff0677ac */ /* 0x000f240008000800 */
[----:B----4-:R-:W-:-:S04]  /*21a0*/  ULOP3.LUT UR6, UR6, 0x1, URZ, 0xc0, !UPT ;  /* 0x0000000106067892 */ /* 0x010fc8000f8ec0ff */
[----:B------:R-:W-:-:S09]  /*21b0*/  UISETP.NE.U32.AND UP0, UPT, UR6, 0x1, UPT ;  /* 0x000000010600788c */ /* 0x000fd2000bf05070 */
[----:B------:R-:W-:Y:S05]  /*21c0*/  BRA.U UP0, `(.L_x_30) ;  /* 0x0000000100947547 */ /* 0x000fea000b800000 */
[----:B--2---:R-:W2:Y:S01]  /*21d0*/  LDC.64 R10, c[0x0][0x398] ;  /* 0x0000e600ff0a7b82 */ /* 0x004ea20000000a00 */
[----:B------:R-:W-:-:S04]  /*21e0*/  IMAD R7, R4, R8, R7 ;  /* 0x0000000804077224 */ /* 0x000fc800078e0207 */
[----:B--2---:R-:W-:-:S06]  /*21f0*/  IMAD.WIDE R8, R7, 0x4, R10 ;  /* 0x0000000407087825 */ /* 0x004fcc00078e020a */
        /* <DEDUP_REMOVED lines=9> */
[----:B------:R-:W-:-:S06]  /*2290*/  FFMA R6, R8, -1.925963033500011079e-08, R11 ;  /* 0xb2a5706008067823 */ /* 0x000fcc000000000b */
[----:B------:R-:W2:Y:S02]  /*22a0*/  MUFU.EX2 R6, R6 ;  /* 0x0000000600067308 */ /* 0x000ea40000000800 */
[----:B--2---:R-:W-:-:S06]  /*22b0*/  FMUL R5, R5, R6 ;  /* 0x0000000605057220 */ /* 0x004fcc0000400000 */
[----:B------:R-:W2:Y:S02]  /*22c0*/  F2F.F64.F32 R8, R5 ;  /* 0x0000000500087310 */ /* 0x000ea40000201800 */
[----:B--2---:R-:W-:-:S06]  /*22d0*/  DADD R16, R8, 1 ;  /* 0x3ff0000008107429 */ /* 0x004fcc0000000000 */
[----:B------:R-:W2:Y:S04]  /*22e0*/  MUFU.RCP64H R9, R17 ;  /* 0x0000001100097308 */ /* 0x000ea80000001800 */
[----:B------:R-:W-:-:S04]  /*22f0*/  IADD3 R8, PT, PT, R17, 0x300402, RZ ;  /* 0x0030040211087810 */ /* 0x000fc80007ffe0ff */
[----:B------:R-:W-:Y:S02]  /*2300*/  FSETP.GEU.AND P0, PT, |R8|, 5.8789094863358348022e-39, PT ;  /* 0x004004020800780b */ /* 0x000fe40003f0e200 */
[----:B--2---:R-:W-:-:S08]  /*2310*/  DFMA R10, -R16, R8, 1 ;  /* 0x3ff00000100a742b */ /* 0x004fd00000000108 */
[----:B------:R-:W-:-:S08]  /*2320*/  DFMA R10, R10, R10, R10 ;  /* 0x0000000a0a0a722b */ /* 0x000fd0000000000a */
[----:B------:R-:W-:-:S08]  /*2330*/  DFMA R10, R8, R10, R8 ;  /* 0x0000000a080a722b */ /* 0x000fd00000000008 */
[----:B------:R-:W-:-:S08]  /*2340*/  DFMA R12, -R16, R10, 1 ;  /* 0x3ff00000100c742b */ /* 0x000fd0000000010a */
[----:B01-3--:R-:W-:Y:S01]  /*2350*/  DFMA R14, R10, R12, R10 ;  /* 0x0000000c0a0e722b */ /* 0x00bfe2000000000a */
[----:B------:R-:W-:Y:S10]  /*2360*/  @P0 BRA `(.L_x_37) ;  /* 0x0000000000180947 */ /* 0x000ff40003800000 */
[----:B------:R-:W-:Y:S01]  /*2370*/  LOP3.LUT R5, R17, 0x7fffffff, RZ, 0xc0, !PT ;  /* 0x7fffffff11057812 */ /* 0x000fe200078ec0ff */
[----:B------:R-:W-:Y:S01]  /*2380*/  IMAD.MOV.U32 R13, RZ, RZ, R17 ;  /* 0x000000ffff0d7224 */ /* 0x000fe200078e0011 */
[----:B------:R-:W-:Y:S02]  /*2390*/  MOV R12, R16 ;  /* 0x00000010000c7202 */ /* 0x000fe40000000f00 */
[----:B------:R-:W-:Y:S02]  /*23a0*/  IADD3 R16, PT, PT, R5, -0x100000, RZ ;  /* 0xfff0000005107810 */ /* 0x000fe40007ffe0ff */
[----:B------:R-:W-:-:S07]  /*23b0*/  MOV R6, 0x23d0 ;  /* 0x000023d000067802 */ /* 0x000fce0000000f00 */
[----:B------:R-:W-:Y:S05]  /*23c0*/  CALL.REL.NOINC `($__internal_0_$__cuda_sm20_dblrcp_rn_slowpath_v3) ;  /* 0x0000002400c47944 */ /* 0x000fea0003c00000 */
.L_x_37:
[----:B------:R-:W-:Y:S05]  /*23d0*/  BSYNC.RECONVERGENT B1 ;  /* 0x0000000000017941 */ /* 0x000fea0003800200 */
.L_x_36:
[----:B------:R-:W0:Y:S01]  /*23e0*/  LDC.64 R8, c[0x0][0x3c8] ;  /* 0x0000f200ff087b82 */ /* 0x000e220000000a00 */
[----:B------:R-:W1:Y:S01]  /*23f0*/  F2F.F32.F64 R15, R14 ;  /* 0x0000000e000f7310 */ /* 0x000e620000301000 */
[----:B0-----:R-:W-:-:S05]  /*2400*/  IMAD.WIDE R6, R7, 0x4, R8 ;  /* 0x0000000407067825 */ /* 0x001fca00078e0208 */
[----:B-1----:R4:W-:Y:S02]  /*2410*/  STG.E desc[UR8][R6.64], R15 ;  /* 0x0000000f06007986 */ /* 0x0029e4000c101908 */
.L_x_30:
[----:B------:R-:W5:Y:S01]  /*2420*/  LDCU UR6, c[0x0][0x380] ;  /* 0x00007000ff0677ac */ /* 0x000f620008000800 */
[----:B------:R-:W-:-:S04]  /*2430*/  IADD3 R3, PT, PT, R0, R3, RZ ;  /* 0x0000000300037210 */ /* 0x000fc80007ffe0ff */
[----:B-----5:R-:W-:-:S13]  /*2440*/  ISETP.GE.AND P0, PT, R3, UR6, PT ;  /* 0x0000000603007c0c */ /* 0x020fda000bf06270 */
[----:B------:R-:W-:Y:S05]  /*2450*/  @!P0 BRA `(.L_x_38) ;  /* 0xffffffdc00448947 */ /* 0x000fea000383ffff */
[----:B------:R-:W-:Y:S05]  /*2460*/  EXIT ;  /* 0x000000000000794d */ /* 0x000fea0003800000 */
.L_x_1:
[----:B------:R-:W-:Y:S01]  /*2470*/  IMAD R5, R4, UR4, RZ ;  /* 0x0000000404057c24 */ /* 0x000fe2000f8e02ff */
[----:B------:R-:W-:Y:S02]  /*2480*/  ULOP3.LUT UR5, UR4, 0x3, URZ, 0xc0, !UPT ;  /* 0x0000000304057892 */ /* 0x000fe4000f8ec0ff */
[----:B------:R-:W-:-:S12]  /*2490*/  ULOP3.LUT UR6, UR4, 0x7ffffffc, URZ, 0xc0, !UPT ;  /* 0x7ffffffc04067892 */ /* 0x000fd8000f8ec0ff */
.L_x_57:
[----:B-1----:R-:W-:Y:S01]  /*24a0*/  IABS R6, R4 ;  /* 0x0000000400067213 */ /* 0x002fe20000000000 */
[----:B0-----:R-:W0:Y:S01]  /*24b0*/  LDCU UR4, c[0x0][0x3a8] ;  /* 0x00007500ff0477ac */ /* 0x001e220008000800 */
[----:B------:R-:W-:Y:S02]  /*24c0*/  IABS R7, R2 ;  /* 0x0000000200077213 */ /* 0x000fe40000000000 */
[----:B------:R-:W1:Y:S01]  /*24d0*/  I2F.RP R12, R6 ;  /* 0x00000006000c7306 */ /* 0x000e620000209400 */
[----:B------:R-:W-:-:S07]  /*24e0*/  ISETP.NE.AND P5, PT, R2, RZ, PT ;  /* 0x000000ff0200720c */ /* 0x000fce0003fa5270 */
[----:B--2---:R-:W2:Y:S01]  /*24f0*/  I2F.RP R14, R7 ;  /* 0x00000007000e7306 */ /* 0x004ea20000209400 */
[----:B0-----:R-:W-:-:S07]  /*2500*/  UISETP.GE.U32.AND UP0, UPT, UR4, 0x4, UPT ;  /* 0x000000040400788c */ /* 0x001fce000bf06070 */
[----:B-1----:R-:W0:Y:S08]  /*2510*/  MUFU.RCP R12, R12 ;  /* 0x0000000c000c7308 */ /* 0x002e300000001000 */
[----:B--2---:R-:W1:Y:S01]  /*2520*/  MUFU.RCP R14, R14 ;  /* 0x0000000e000e7308 */ /* 0x004e620000001000 */
[----:B0-----:R-:W-:Y:S02]  /*2530*/  IADD3 R8, PT, PT, R12, 0xffffffe, RZ ;  /* 0x0ffffffe0c087810 */ /* 0x001fe40007ffe0ff */
[----:B------:R-:W-:-:S05]  /*2540*/  IABS R12, R3 ;  /* 0x00000003000c7213 */ /* 0x000fca0000000000 */
[----:B------:R0:W2:Y:S01]  /*2550*/  F2I.FTZ.U32.TRUNC.NTZ R9, R8 ;  /* 0x0000000800097305 */ /* 0x0000a2000021f000 */
[----:B-1----:R-:W-:-:S07]  /*2560*/  VIADD R10, R14, 0xffffffe ;  /* 0x0ffffffe0e0a7836 */ /* 0x002fce0000000000 */
[----:B------:R1:W3:Y:S01]  /*2570*/  F2I.FTZ.U32.TRUNC.NTZ R11, R10 ;  /* 0x0000000a000b7305 */ /* 0x0002e2000021f000 */
[----:B0-----:R-:W-:Y:S02]  /*2580*/  MOV R8, RZ ;  /* 0x000000ff00087202 */ /* 0x001fe40000000f00 */
[----:B--2---:R-:W-:Y:S01]  /*2590*/  IADD3 R13, PT, PT, RZ, -R9, RZ ;  /* 0x80000009ff0d7210 */ /* 0x004fe20007ffe0ff */
[----:B-1----:R-:W-:-:S04]  /*25a0*/  IMAD.MOV.U32 R10, RZ, RZ, RZ ;  /* 0x000000ffff0a7224 */ /* 0x002fc800078e00ff */
[----:B------:R-:W-:Y:S01]  /*25b0*/  IMAD R13, R13, R6, RZ ;  /* 0x000000060d0d7224 */ /* 0x000fe200078e02ff */
[----:B---3--:R-:W-:-:S03]  /*25c0*/  IADD3 R16, PT, PT, RZ, -R11, RZ ;  /* 0x8000000bff107210 */ /* 0x008fc60007ffe0ff */
[----:B------:R-:W-:Y:S01]  /*25d0*/  IMAD.HI.U32 R8, R9, R13, R8 ;  /* 0x0000000d09087227 */ /* 0x000fe200078e0008 */
[----:B------:R-:W-:Y:S02]  /*25e0*/  IABS R9, R4 ;  /* 0x0000000400097213 */ /* 0x000fe40000000000 */
[----:B------:R-:W-:Y:S01]  /*25f0*/  IABS R13, R2 ;  /* 0x00000002000d7213 */ /* 0x000fe20000000000 */
[----:B------:R-:W-:Y:S01]  /*2600*/  IMAD R15, R16, R7, RZ ;  /* 0x00000007100f7224 */ /* 0x000fe200078e02ff */
[----:B------:R-:W-:-:S03]  /*2610*/  IADD3 R9, PT, PT, RZ, -R9, RZ ;  /* 0x80000009ff097210 */ /* 0x000fc60007ffe0ff */
[----:B------:R-:W-:Y:S01]  /*2620*/  IMAD.HI.U32 R10, R11, R15, R10 ;  /* 0x0000000f0b0a7227 */ /* 0x000fe200078e000a */
[----:B------:R-:W-:Y:S02]  /*2630*/  MOV R11, R12 ;  /* 0x0000000c000b7202 */ /* 0x000fe40000000f00 */
[----:B------:R-:W-:-:S03]  /*2640*/  IADD3 R12, PT, PT, RZ, -R13, RZ ;  /* 0x8000000dff0c7210 */ /* 0x000fc60007ffe0ff */
[----:B------:R-:W-:-:S04]  /*2650*/  IMAD.HI.U32 R8, R8, R11, RZ ;  /* 0x0000000b08087227 */ /* 0x000fc800078e00ff */
[----:B------:R-:W-:-:S04]  /*2660*/  IMAD.HI.U32 R10, R10, R11, RZ ;  /* 0x0000000b0a0a7227 */ /* 0x000fc800078e00ff */
[--C-:B------:R-:W-:Y:S02]  /*2670*/  IMAD R9, R8, R9, R11.reuse ;  /* 0x0000000908097224 */ /* 0x100fe400078e020b */
[----:B------:R-:W-:-:S03]  /*2680*/  IMAD R10, R10, R12, R11 ;  /* 0x0000000c0a0a7224 */ /* 0x000fc600078e020b */
[----:B------:R-:W-:Y:S02]  /*2690*/  ISETP.GT.U32.AND P4, PT, R6, R9, PT ;  /* 0x000000090600720c */ /* 0x000fe40003f84070 */
[----:B------:R-:W-:-:S11]  /*26a0*/  ISETP.GT.U32.AND P0, PT, R7, R10, PT ;  /* 0x0000000a0700720c */ /* 0x000fd60003f04070 */
[----:B------:R-:W-:Y:S01]  /*26b0*/  @!P4 IMAD.IADD R9, R9, 0x1, -R6 ;  /* 0x000000010909c824 */ /* 0x000fe200078e0a06 */
[----:B------:R-:W-:Y:S02]  /*26c0*/  @!P4 IADD3 R8, PT, PT, R8, 0x1, RZ ;  /* 0x000000010808c810 */ /* 0x000fe40007ffe0ff */
[----:B------:R-:W-:Y:S02]  /*26d0*/  @!P0 IADD3 R10, PT, PT, R10, -R7, RZ ;  /* 0x800000070a0a8210 */ /* 0x000fe40007ffe0ff */
[----:B------:R-:W-:Y:S02]  /*26e0*/  ISETP.GE.U32.AND P3, PT, R9, R6, PT ;  /* 0x000000060900720c */ /* 0x000fe40003f66070 */
[----:B------:R-:W-:Y:S02]  /*26f0*/  ISETP.GT.U32.AND P2, PT, R7, R10, PT ;  /* 0x0000000a0700720c */ /* 0x000fe40003f44070 */
[C---:B------:R-:W-:Y:S02]  /*2700*/  LOP3.LUT R6, R3.reuse, R4, RZ, 0x3c, !PT ;  /* 0x0000000403067212 */ /* 0x040fe400078e3cff */
[----:B------:R-:W-:-:S02]  /*2710*/  ISETP.GE.AND P0, PT, R3, RZ, PT ;  /* 0x000000ff0300720c */ /* 0x000fc40003f06270 */
[----:B------:R-:W-:Y:S02]  /*2720*/  ISETP.GE.AND P1, PT, R6, RZ, PT ;  /* 0x000000ff0600720c */ /* 0x000fe40003f26270 */
[----:B------:R-:W-:-:S03]  /*2730*/  ISETP.NE.AND P4, PT, R4, RZ, PT ;  /* 0x000000ff0400720c */ /* 0x000fc60003f85270 */
[----:B------:R-:W-:Y:S02]  /*2740*/  @P3 IADD3 R8, PT, PT, R8, 0x1, RZ ;  /* 0x0000000108083810 */ /* 0x000fe40007ffe0ff */
[----:B------:R-:W-:Y:S02]  /*2750*/  @!P2 IMAD.IADD R10, R10, 0x1, -R7 ;  /* 0x000000010a0aa824 */ /* 0x000fe400078e0a07 */
[----:B------:R-:W-:Y:S01]  /*2760*/  MOV R7, R8 ;  /* 0x0000000800077202 */ /* 0x000fe20000000f00 */
[----:B------:R-:W-:Y:S02]  /*2770*/  IMAD.MOV.U32 R8, RZ, RZ, RZ ;  /* 0x000000ffff087224 */ /* 0x000fe400078e00ff */
[----:B------:R-:W-:Y:S02]  /*2780*/  @!P0 IADD3 R10, PT, PT, -R10, RZ, RZ ;  /* 0x000000ff0a0a8210 */ /* 0x000fe40007ffe1ff */
[----:B------:R-:W-:Y:S02]  /*2790*/  @!P1 IADD3 R7, PT, PT, -R7, RZ, RZ ;  /* 0x000000ff07079210 */ /* 0x000fe40007ffe1ff */
[----:B------:R-:W-:-:S02]  /*27a0*/  @!P4 LOP3.LUT R7, RZ, R4, RZ, 0x33, !PT ;  /* 0x00000004ff07c212 */ /* 0x000fc400078e33ff */
[----:B------:R-:W-:-:S05]  /*27b0*/  @!P5 LOP3.LUT R10, RZ, R2, RZ, 0x33, !PT ;  /* 0x00000002ff0ad212 */ /* 0x000fca00078e33ff */
[----:B------:R-:W-:Y:S01]  /*27c0*/  IMAD R7, R5, R7, R10 ;  /* 0x0000000705077224 */ /* 0x000fe200078e020a */
[----:B------:R-:W-:Y:S06]  /*27d0*/  BRA.U !UP0, `(.L_x_39) ;  /* 0x0000000908207547 */ /* 0x000fec000b800000 */
[----:B------:R-:W0:Y:S01]  /*27e0*/  LDC.64 R20, c[0x0][0x388] ;  /* 0x0000e200ff147b82 */ /* 0x000e220000000a00 */
[----:B------:R-:W-:-:S07]  /*27f0*/  HFMA2 R8, -RZ, RZ, 0, 0 ;  /* 0x00000000ff087431 */ /* 0x000fce00000001ff */
[----:B------:R-:W1:Y:S02]  /*2800*/  LDC.64 R10, c[0x0][0x3b8] ;  /* 0x0000ee00ff0a7b82 */ /* 0x000e640000000a00 */
.L_x_48:
[----:B------:R-:W-:-:S04]  /*2810*/  IMAD R9, R4, R8, R7 ;  /* 0x0000000804097224 */ /* 0x000fc800078e0207 */
[----:B0-----:R-:W-:-:S05]  /*2820*/  IMAD.WIDE R22, R9, 0x4, R20 ;  /* 0x0000000409167825 */ /* 0x001fca00078e0214 */
[----:B--2---:R-:W2:Y:S01]  /*2830*/  LDG.E R6, desc[UR8][R22.64] ;  /* 0x0000000816067981 */ /* 0x004ea2000c1e1900 */
[----:B------:R-:W-:Y:S01]  /*2840*/  MOV R13, 0x3bbb989d ;  /* 0x3bbb989d000d7802 */ /* 0x000fe20000000f00 */
[----:B------:R-:W-:Y:S01]  /*2850*/  BSSY.RECONVERGENT B1, `(.L_x_40) ;  /* 0x000001b000017945 */ /* 0x000fe20003800200 */
[----:B------:R-:W-:Y:S02]  /*2860*/  MOV R15, 0x437c0000 ;  /* 0x437c0000000f7802 */ /* 0x000fe40000000f00 */
[----:B------:R-:W-:-:S04]  /*2870*/  IADD3 R8, PT, PT, R8, 0x4, RZ ;  /* 0x0000000408087810 */ /* 0x000fc80007ffe0ff */
[----:B------:R-:W-:Y:S01]  /*2880*/  ISETP.NE.AND P0, PT, R8, UR6, PT ;  /* 0x0000000608007c0c */ /* 0x000fe2000bf05270 */
[----:B--2---:R-:W-:-:S04]  /*2890*/  FFMA.SAT R12, R6, -R13, 0.5 ;  /* 0x3f000000060c7423 */ /* 0x004fc8000000280d */
[----:B------:R-:W-:-:S04]  /*28a0*/  FFMA.RM R12, R12, R15, 12582913 ;  /* 0x4b4000010c0c7423 */ /* 0x000fc8000000400f */
[C---:B------:R-:W-:Y:S01]  /*28b0*/  FADD R13, R12.reuse, -12583039 ;  /* 0xcb40007f0c0d7421 */ /* 0x040fe20000000000 */
[----:B------:R-:W-:-:S03]  /*28c0*/  IMAD.SHL.U32 R12, R12, 0x800000, RZ ;  /* 0x008000000c0c7824 */ /* 0x000fc600078e00ff */
        /* <DEDUP_REMOVED lines=19> */
.L_x_41:
[----:B------:R-:W-:Y:S05]  /*2a00*/  BSYNC.RECONVERGENT B1 ;  /* 0x0000000000017941 */ /* 0x000fea0003800200 */
.L_x_40:
[----:B------:R-:W0:Y:S01]  /*2a10*/  F2F.F32.F64 R15, R14 ;  /* 0x0000000e000f7310 */ /* 0x000e220000301000 */
[----:B-1----:R-:W-:-:S04]  /*2a20*/  IMAD.WIDE R24, R9, 0x4, R10 ;  /* 0x0000000409187825 */ /* 0x002fc800078e020a */
[----:B------:R-:W-:Y:S01]  /*2a30*/  IMAD.WIDE R22, R4, 0x4, R22 ;  /* 0x0000000404167825 */ /* 0x000fe200078e0216 */
[----:B0-----:R0:W-:Y:S04]  /*2a40*/  STG.E desc[UR8][R24.64], R15 ;  /* 0x0000000f18007986 */ /* 0x0011e8000c101908 */
        /* <DEDUP_REMOVED lines=27> */
.L_x_43:
[----:B------:R-:W-:Y:S05]  /*2c00*/  BSYNC.RECONVERGENT B1 ;  /* 0x0000000000017941 */ /* 0x000fea0003800200 */
.L_x_42:
        /* <DEDUP_REMOVED lines=31> */
.L_x_45:
[----:B------:R-:W-:Y:S05]  /*2e00*/  BSYNC.RECONVERGENT B1 ;  /* 0x0000000000017941 */ /* 0x000fea0003800200 */
.L_x_44:
        /* <DEDUP_REMOVED lines=31> */
.L_x_47:
[----:B------:R-:W-:Y:S05]  /*3000*/  BSYNC.RECONVERGENT B1 ;  /* 0x0000000000017941 */ /* 0x000fea0003800200 */
.L_x_46:
[----:B------:R-:W0:Y:S01]  /*3010*/  F2F.F32.F64 R15, R14 ;  /* 0x0000000e000f7310 */ /* 0x000e220000301000 */
[----:B------:R-:W-:-:S05]  /*3020*/  IMAD.WIDE R24, R4, 0x4, R24 ;  /* 0x0000000404187825 */ /* 0x000fca00078e0218 */
[----:B0-----:R2:W-:Y:S01]  /*3030*/  STG.E desc[UR8][R24.64], R15 ;  /* 0x0000000f18007986 */ /* 0x0015e2000c101908 */
[----:B------:R-:W-:Y:S05]  /*3040*/  @P0 BRA `(.L_x_48) ;  /* 0xfffffff400f00947 */ /* 0x000fea000383ffff */
[----:B------:R-:W-:-:S07]  /*3050*/  MOV R8, UR6 ;  /* 0x0000000600087c02 */ /* 0x000fce0008000f00 */
.L_x_39:
[----:B------:R-:W-:-:S09]  /*3060*/  UISETP.NE.AND UP0, UPT, UR5, URZ, UPT ;  /* 0x000000ff0500728c */ /* 0x000fd2000bf05270 */
[----:B------:R-:W-:Y:S05]  /*3070*/  BRA.U !UP0, `(.L_x_49) ;  /* 0x0000000508b07547 */ /* 0x000fea000b800000 */
[----:B------:R-:W-:-:S09]  /*3080*/  UISETP.NE.AND UP0, UPT, UR5, 0x1, UPT ;  /* 0x000000010500788c */ /* 0x000fd2000bf05270 */
[----:B------:R-:W-:Y:S05]  /*3090*/  BRA.U !UP0, `(.L_x_50) ;  /* 0x0000000508107547 */ /* 0x000fea000b800000 */
[----:B------:R-:W0:Y:S01]  /*30a0*/  LDC.64 R10, c[0x0][0x388] ;  /* 0x0000e200ff0a7b82 */ /* 0x000e220000000a00 */
[----:B------:R-:W-:-:S04]  /*30b0*/  IMAD R9, R4, R8, R7 ;  /* 0x0000000804097224 */ /* 0x000fc800078e0207 */
[----:B0-----:R-:W-:-:S05]  /*30c0*/  IMAD.WIDE R10, R9, 0x4, R10 ;  /* 0x00000004090a7825 */ /* 0x001fca00078e020a */
[----:B------:R-:W3:Y:S01]  /*30d0*/  LDG.E R6, desc[UR8][R10.64] ;  /* 0x000000080a067981 */ /* 0x000ee2000c1e1900 */
[----:B------:R-:W-:Y:S01]  /*30e0*/  IMAD.MOV.U32 R13, RZ, RZ, 0x3bbb989d ;  /* 0x3bbb989dff0d7424 */ /* 0x000fe200078e00ff */
[----:B--2---:R-:W-:Y:S01]  /*30f0*/  MOV R15, 0x437c0000 ;  /* 0x437c0000000f7802 */ /* 0x004fe20000000f00 */
[----:B------:R-:W-:Y:S02]  /*3100*/  BSSY.RECONVERGENT B1, `(.L_x_51) ;  /* 0x0000018000017945 */ /* 0x000fe40003800200 */
[----:B---3--:R-:W-:-:S04]  /*3110*/  FFMA.SAT R12, R6, -R13, 0.5 ;  /* 0x3f000000060c7423 */ /* 0x008fc8000000280d */
        /* <DEDUP_REMOVED lines=22> */
.L_x_52:
[----:B------:R-:W-:Y:S05]  /*3280*/  BSYNC.RECONVERGENT B1 ;  /* 0x0000000000017941 */ /* 0x000fea0003800200 */
.L_x_51:
        /* <DEDUP_REMOVED lines=32> */
.L_x_54:
[----:B------:R-:W-:Y:S05]  /*3490*/  BSYNC.RECONVERGENT B1 ;  /* 0x0000000000017941 */ /* 0x000fea0003800200 */
.L_x_53:
[----:B------:R-:W0:Y:S01]  /*34a0*/  F2F.F32.F64 R15, R14 ;  /* 0x0000000e000f7310 */ /* 0x000e220000301000 */
[----:B------:R-:W-:Y:S01]  /*34b0*/  IMAD.WIDE R20, R4, 0x4, R20 ;  /* 0x0000000404147825 */ /* 0x000fe200078e0214 */
[----:B------:R-:W-:-:S04]  /*34c0*/  IADD3 R8, PT, PT, R8, 0x2, RZ ;  /* 0x0000000208087810 */ /* 0x000fc80007ffe0ff */
[----:B0-----:R0:W-:Y:S03]  /*34d0*/  STG.E desc[UR8][R20.64], R15 ;  /* 0x0000000f14007986 */ /* 0x0011e6000c101908 */
.L_x_50:
[----:B------:R-:W1:Y:S02]  /*34e0*/  LDCU UR4, c[0x0][0x3a8] ;  /* 0x00007500ff0477ac */ /* 0x000e640008000800 */
[----:B-1----:R-:W-:-:S09]  /*34f0*/  ULOP3.LUT UP0, URZ, UR4, 0x1, URZ, 0xc0, !UPT ;  /* 0x0000000104ff7892 */ /* 0x002fd2000f80c0ff */
[----:B------:R-:W-:Y:S05]  /*3500*/  BRA.U !UP0, `(.L_x_49) ;  /* 0x00000001088c7547 */ /* 0x000fea000b800000 */
[----:B------:R-:W1:Y:S01]  /*3510*/  LDC.64 R10, c[0x0][0x388] ;  /* 0x0000e200ff0a7b82 */ /* 0x000e620000000a00 */
[----:B------:R-:W-:-:S04]  /*3520*/  IMAD R7, R4, R8, R7 ;  /* 0x0000000804077224 */ /* 0x000fc800078e0207 */
[----:B-1----:R-:W-:-:S06]  /*3530*/  IMAD.WIDE R8, R7, 0x4, R10 ;  /* 0x0000000407087825 */ /* 0x002fcc00078e020a */
[----:B------:R-:W3:Y:S01]  /*3540*/  LDG.E R8, desc[UR8][R8.64] ;  /* 0x0000000808087981 */ /* 0x000ee2000c1e1900 */
[----:B------:R-:W-:Y:S01]  /*3550*/  HFMA2 R13, -RZ, RZ, 3.7421875, 0 ;  /* 0x437c0000ff0d7431 */ /* 0x000fe200000001ff */
[----:B------:R-:W-:Y:S01]  /*3560*/  MOV R11, 0x3bbb989d ;  /* 0x3bbb989d000b7802 */ /* 0x000fe20000000f00 */
[----:B------:R-:W-:Y:S04]  /*3570*/  BSSY.RECONVERGENT B1, `(.L_x_55) ;  /* 0x0000018000017945 */ /* 0x000fe80003800200 */
[----:B---3--:R-:W-:-:S04]  /*3580*/  FFMA.SAT R6, R8, -R11, 0.5 ;  /* 0x3f00000008067423 */ /* 0x008fc8000000280b */
        /* <DEDUP_REMOVED lines=15> */
[----:B0-2---:R-:W-:-:S08]  /*3680*/  DFMA R14, -R12, R10, 1 ;  /* 0x3ff000000c0e742b */ /* 0x005fd0000000010a */
[----:B------:R-:W-:Y:S01]  /*3690*/  DFMA R14, R10, R14, R10 ;  /* 0x0000000e0a0e722b */ /* 0x000fe2000000000a */
[----:B------:R-:W-:Y:S10]  /*36a0*/  @P0 BRA `(.L_x_56) ;  /* 0x0000000000100947 */ /* 0x000ff40003800000 */
[----:B------:R-:W-:Y:S02]  /*36b0*/  LOP3.LUT R16, R13, 0x7fffffff, RZ, 0xc0, !PT ;  /* 0x7fffffff0d107812 */ /* 0x000fe400078ec0ff */
[----:B------:R-:W-:Y:S02]  /*36c0*/  MOV R6, 0x36f0 ;  /* 0x000036f000067802 */ /* 0x000fe40000000f00 */
[----:B------:R-:W-:-:S07]  /*36d0*/  IADD3 R16, PT, PT, R16, -0x100000, RZ ;  /* 0xfff0000010107810 */ /* 0x000fce0007ffe0ff */
[----:B------:R-:W-:Y:S05]  /*36e0*/  CALL.REL.NOINC `($__internal_0_$__cuda_sm20_dblrcp_rn_slowpath_v3) ;  /* 0x0000001000fc7944 */ /* 0x000fea0003c00000 */
.L_x_56:
[----:B------:R-:W-:Y:S05]  /*36f0*/  BSYNC.RECONVERGENT B1 ;  /* 0x0000000000017941 */ /* 0x000fea0003800200 */
.L_x_55:
[----:B------:R-:W0:Y:S01]  /*3700*/  LDC.64 R8, c[0x0][0x3b8] ;  /* 0x0000ee00ff087b82 */ /* 0x000e220000000a00 */
[----:B------:R-:W1:Y:S01]  /*3710*/  F2F.F32.F64 R15, R14 ;  /* 0x0000000e000f7310 */ /* 0x000e620000301000 */
[----:B0-----:R-:W-:-:S05]  /*3720*/  IMAD.WIDE R6, R7, 0x4, R8 ;  /* 0x0000000407067825 */ /* 0x001fca00078e0208 */
[----:B-1----:R1:W-:Y:S02]  /*3730*/  STG.E desc[UR8][R6.64], R15 ;  /* 0x0000000f06007986 */ /* 0x0023e4000c101908 */
.L_x_49:
[----:B------:R-:W3:Y:S01]  /*3740*/  LDCU UR4, c[0x0][0x380] ;  /* 0x00007000ff0477ac */ /* 0x000ee20008000800 */
[----:B------:R-:W-:-:S04]  /*3750*/  IADD3 R3, PT, PT, R0, R3, RZ ;  /* 0x0000000300037210 */ /* 0x000fc80007ffe0ff */
[----:B---3--:R-:W-:-:S13]  /*3760*/  ISETP.GE.AND P0, PT, R3, UR4, PT ;  /* 0x0000000403007c0c */ /* 0x008fda000bf06270 */
[----:B------:R-:W-:Y:S05]  /*3770*/  @!P0 BRA `(.L_x_57) ;  /* 0xffffffec00488947 */ /* 0x000fea000383ffff */
[----:B------:R-:W-:Y:S05]  /*3780*/  EXIT ;  /* 0x000000000000794d */ /* 0x000fea0003800000 */
.L_x_0:
[----:B------:R-:W0:Y:S02]  /*3790*/  LDC R9, c[0x0][0x3b0] ;  /* 0x0000ec00ff097b82 */ /* 0x000e240000000800 */
[----:B0-----:R-:W-:-:S13]  /*37a0*/  ISETP.GE.AND P0, PT, R9, 0x1, PT ;  /* 0x000000010900780c */ /* 0x001fda0003f06270 */
[----:B------:R-:W-:Y:S05]  /*37b0*/  @!P0 EXIT ;  /* 0x000000000000894d */ /* 0x000fea0003800000 */
[C---:B------:R-:W-:Y:S01]  /*37c0*/  LOP3.LUT R5, R9.reuse, 0x3, RZ, 0xc0, !PT ;  /* 0x0000000309057812 */ /* 0x040fe200078ec0ff */
[----:B------:R-:W-:Y:S01]  /*37d0*/  IMAD R7, R4, R9, RZ ;  /* 0x0000000904077224 */ /* 0x000fe200078e02ff */
[----:B------:R-:W-:-:S07]  /*37e0*/  LOP3.LUT R8, R9, 0x7ffffffc, RZ, 0xc0, !PT ;  /* 0x7ffffffc09087812 */ /* 0x000fce00078ec0ff */
.L_x_76:
[----:B------:R-:W-:Y:S01]  /*37f0*/  IABS R6, R4 ;  /* 0x0000000400067213 */ /* 0x000fe20000000000 */
[----:B0-----:R-:W0:Y:S01]  /*3800*/  LDCU UR4, c[0x0][0x3b0] ;  /* 0x00007600ff0477ac */ /* 0x001e220008000800 */
[----:B------:R-:W-:Y:S02]  /*3810*/  IABS R9, R2 ;  /* 0x0000000200097213 */ /* 0x000fe40000000000 */
[----:B-1----:R-:W1:Y:S01]  /*3820*/  I2F.RP R14, R6 ;  /* 0x00000006000e7306 */ /* 0x002e620000209400 */
        /* <DEDUP_REMOVED lines=12> */
[----:B-1----:R-:W-:-:S04]  /*38f0*/  HFMA2 R12, -RZ, RZ, 0, 0 ;  /* 0x00000000ff0c7431 */ /* 0x002fc800000001ff */
[----:B------:R-:W-:Y:S01]  /*3900*/  IMAD R15, R15, R6, RZ ;  /* 0x000000060f0f7224 */ /* 0x000fe200078e02ff */
[----:B---3--:R-:W-:-:S03]  /*3910*/  IADD3 R18, PT, PT, RZ, -R13, RZ ;  /* 0x8000000dff127210 */ /* 0x008fc60007ffe0ff */
[----:B------:R-:W-:Y:S01]  /*3920*/  IMAD.HI.U32 R10, R11, R15, R10 ;  /* 0x0000000f0b0a7227 */ /* 0x000fe200078e000a */
[----:B------:R-:W-:Y:S02]  /*3930*/  IABS R11, R4 ;  /* 0x00000004000b7213 */ /* 0x000fe40000000000 */
[----:B------:R-:W-:Y:S01]  /*3940*/  IABS R15, R2 ;  /* 0x00000002000f7213 */ /* 0x000fe20000000000 */
[----:B------:R-:W-:Y:S01]  /*3950*/  IMAD R17, R18, R9, RZ ;  /* 0x0000000912117224 */ /* 0x000fe200078e02ff */
[----:B------:R-:W-:-:S03]  /*3960*/  IADD3 R11, PT, PT, RZ, -R11, RZ ;  /* 0x8000000bff0b7210 */ /* 0x000fc60007ffe0ff */
[----:B------:R-:W-:-:S04]  /*3970*/  IMAD.HI.U32 R12, R13, R17, R12 ;  /* 0x000000110d0c7227 */ /* 0x000fc800078e000c */
        /* <DEDUP_REMOVED lines=8> */
[-C--:B------:R-:W-:Y:S01]  /*3a00*/  @!P4 IADD3 R11, PT, PT, R11, -R6.reuse, RZ ;  /* 0x800000060b0bc210 */ /* 0x080fe20007ffe0ff */
[----:B------:R-:W-:Y:S01]  /*3a10*/  @!P4 VIADD R10, R10, 0x1 ;  /* 0x000000010a0ac836 */ /* 0x000fe20000000000 */
        /* <DEDUP_REMOVED lines=8> */
[----:B------:R-:W-:Y:S02]  /*3aa0*/  @!P2 IADD3 R12, PT, PT, R12, -R9, RZ ;  /* 0x800000090c0ca210 */ /* 0x000fe40007ffe0ff */
[----:B------:R-:W-:Y:S01]  /*3ab0*/  MOV R9, R10 ;  /* 0x0000000a00097202 */ /* 0x000fe20000000f00 */
[----:B------:R-:W-:Y:S02]  /*3ac0*/  HFMA2 R10, -RZ, RZ, 0, 0 ;  /* 0x00000000ff0a7431 */ /* 0x000fe400000001ff */
[----:B------:R-:W-:Y:S01]  /*3ad0*/  @!P0 IMAD.MOV R12, RZ, RZ, -R12 ;  /* 0x000000ffff0c8224 */ /* 0x000fe200078e0a0c */
[----:B------:R-:W-:Y:S02]  /*3ae0*/  @!P1 IADD3 R9, PT, PT, -R9, RZ, RZ ;  /* 0x000000ff09099210 */ /* 0x000fe40007ffe1ff */
[----:B------:R-:W-:-:S02]  /*3af0*/  @!P4 LOP3.LUT R9, RZ, R4, RZ, 0x33, !PT ;  /* 0x00000004ff09c212 */ /* 0x000fc400078e33ff */
[----:B------:R-:W-:-:S05]  /*3b00*/  @!P5 LOP3.LUT R12, RZ, R2, RZ, 0x33, !PT ;  /* 0x00000002ff0cd212 */ /* 0x000fca00078e33ff */
[----:B------:R-:W-:Y:S01]  /*3b10*/  IMAD R9, R7, R9, R12 ;  /* 0x0000000907097224 */ /* 0x000fe200078e020c */
[----:B------:R-:W-:Y:S06]  /*3b20*/  BRA.U !UP0, `(.L_x_58) ;  /* 0x0000000908207547 */ /* 0x000fec000b800000 */
[----:B------:R-:W0:Y:S01]  /*3b30*/  LDC.64 R22, c[0x0][0x398] ;  /* 0x0000e600ff167b82 */ /* 0x000e220000000a00 */
[----:B------:R-:W-:-:S07]  /*3b40*/  MOV R11, RZ ;  /* 0x000000ff000b7202 */ /* 0x000fce0000000f00 */
[----:B------:R-:W1:Y:S02]  /*3b50*/  LDC.64 R20, c[0x0][0x3c8] ;  /* 0x0000f200ff147b82 */ /* 0x000e640000000a00 */
.L_x_67:
[----:B------:R-:W-:-:S04]  /*3b60*/  IMAD R10, R4, R11, R9 ;  /* 0x0000000b040a7224 */ /* 0x000fc800078e0209 */
[----:B0-----:R-:W-:-:S05]  /*3b70*/  IMAD.WIDE R24, R10, 0x4, R22 ;  /* 0x000000040a187825 */ /* 0x001fca00078e0216 */
[----:B--2---:R-:W2:Y:S01]  /*3b80*/  LDG.E R6, desc[UR8][R24.64] ;  /* 0x0000000818067981 */ /* 0x004ea2000c1e1900 */
[----:B------:R-:W-:Y:S01]  /*3b90*/  HFMA2 R15, -RZ, RZ, 3.7421875, 0 ;  /* 0x437c0000ff0f7431 */ /* 0x000fe200000001ff */
[----:B------:R-:W-:Y:S01]  /*3ba0*/  MOV R13, 0x3bbb989d ;  /* 0x3bbb989d000d7802 */ /* 0x000fe20000000f00 */
[----:B------:R-:W-:Y:S01]  /*3bb0*/  BSSY.RECONVERGENT B1, `(.L_x_59) ;  /* 0x000001a000017945 */ /* 0x000fe20003800200 */
[----:B------:R-:W-:-:S04]  /*3bc0*/  IADD3 R11, PT, PT, R11, 0x4, RZ ;  /* 0x000000040b0b7810 */ /* 0x000fc80007ffe0ff */
[----:B------:R-:W-:Y:S01]  /*3bd0*/  ISETP.NE.AND P0, PT, R11, R8, PT ;  /* 0x000000080b00720c */ /* 0x000fe20003f05270 */
        /* <DEDUP_REMOVED lines=23> */
.L_x_60:
[----:B------:R-:W-:Y:S05]  /*3d50*/  BSYNC.RECONVERGENT B1 ;  /* 0x0000000000017941 */ /* 0x000fea0003800200 */
.L_x_59:
[----:B------:R-:W0:Y:S01]  /*3d60*/  F2F.F32.F64 R15, R14 ;  /* 0x0000000e000f7310 */ /* 0x000e220000301000 */
[----:B-1----:R-:W-:-:S04]  /*3d70*/  IMAD.WIDE R26, R10, 0x4, R20 ;  /* 0x000000040a1a7825 */ /* 0x002fc800078e0214 */
        /* <DEDUP_REMOVED lines=29> */
.L_x_62:
[----:B------:R-:W-:Y:S05]  /*3f50*/  BSYNC.RECONVERGENT B1 ;  /* 0x0000000000017941 */ /* 0x000fea0003800200 */
.L_x_61:
        /* <DEDUP_REMOVED lines=31> */
.L_x_64:
[----:B------:R-:W-:Y:S05]  /*4150*/  BSYNC.RECONVERGENT B1 ;  /* 0x0000000000017941 */ /* 0x000fea0003800200 */
.L_x_63:
[----:B------:R-:W0:Y:S01]  /*4160*/  F2F.F32.F64 R15, R14 ;  /* 0x0000000e000f7310 */ /* 0x000e220000301000 */
[----:B------:R-:W-:-:S04]  /*4170*/  IMAD.WIDE R26, R4, 0x4, R26 ;  /* 0x00000004041a7825 */ /* 0x000fc800078e021a */
[----:B------:R-:W-:Y:S01]  /*4180*/  IMAD.WIDE R24, R4, 0x4, R24 ;  /* 0x0000000404187825 */ /* 0x000fe200078e0218 */
[----:B0-----:R0:W-:Y:S05]  /*4190*/  STG.E desc[UR8][R26.64], R15 ;  /* 0x0000000f1a007986 */ /* 0x0011ea000c101908 */
        /* <DEDUP_REMOVED lines=27> */
.L_x_66:
[----:B------:R-:W-:Y:S05]  /*4350*/  BSYNC.RECONVERGENT B1 ;  /* 0x0000000000017941 */ /* 0x000fea0003800200 */
.L_x_65:
[----:B------:R-:W0:Y:S01]  /*4360*/  F2F.F32.F64 R15, R14 ;  /* 0x0000000e000f7310 */ /* 0x000e220000301000 */
[----:B------:R-:W-:-:S05]  /*4370*/  IMAD.WIDE R26, R4, 0x4, R26 ;  /* 0x00000004041a7825 */ /* 0x000fca00078e021a */
[----:B0-----:R2:W-:Y:S01]  /*4380*/  STG.E desc[UR8][R26.64], R15 ;  /* 0x0000000f1a007986 */ /* 0x0015e2000c101908 */
[----:B------:R-:W-:Y:S05]  /*4390*/  @P0 BRA `(.L_x_67) ;  /* 0xfffffff400f00947 */ /* 0x000fea000383ffff */
[----:B------:R-:W-:-:S07]  /*43a0*/  MOV R10, R8 ;  /* 0x00000008000a7202 */ /* 0x000fce0000000f00 */
.L_x_58:
[----:B------:R-:W-:-:S13]  /*43b0*/  ISETP.NE.AND P0, PT, R5, RZ, PT ;  /* 0x000000ff0500720c */ /* 0x000fda0003f05270 */
[----:B------:R-:W-:Y:S05]  /*43c0*/  @!P0 BRA `(.L_x_68) ;  /* 0x0000000400b08947 */ /* 0x000fea0003800000 */
[----:B------:R-:W-:-:S13]  /*43d0*/  ISETP.NE.AND P0, PT, R5, 0x1, PT ;  /* 0x000000010500780c */ /* 0x000fda0003f05270 */
[----:B------:R-:W-:Y:S05]  /*43e0*/  @!P0 BRA `(.L_x_69) ;  /* 0x0000000400108947 */ /* 0x000fea0003800000 */
[----:B------:R-:W0:Y:S01]  /*43f0*/  LDC.64 R20, c[0x0][0x398] ;  /* 0x0000e600ff147b82 */ /* 0x000e220000000a00 */
[----:B------:R-:W-:-:S04]  /*4400*/  IMAD R11, R4, R10, R9 ;  /* 0x0000000a040b7224 */ /* 0x000fc800078e0209 */
[----:B0-----:R-:W-:-:S05]  /*4410*/  IMAD.WIDE R20, R11, 0x4, R20 ;  /* 0x000000040b147825 */ /* 0x001fca00078e0214 */
[----:B------:R-:W3:Y:S01]  /*4420*/  LDG.E R6, desc[UR8][R20.64] ;  /* 0x0000000814067981 */ /* 0x000ee2000c1e1900 */
[----:B--2---:R-:W-:Y:S02]  /*4430*/  HFMA2 R15, -RZ, RZ, 3.7421875, 0 ;  /* 0x437c0000ff0f7431 */ /* 0x004fe400000001ff */
[----:B------:R-:W-:Y:S01]  /*4440*/  IMAD.MOV.U32 R13, RZ, RZ, 0x3bbb989d ;  /* 0x3bbb989dff0d7424 */ /* 0x000fe200078e00ff */
[----:B------:R-:W-:Y:S03]  /*4450*/  BSSY.RECONVERGENT B1, `(.L_x_70) ;  /* 0x0000018000017945 */ /* 0x000fe60003800200 */
        /* <DEDUP_REMOVED lines=23> */
.L_x_71:
[----:B------:R-:W-:Y:S05]  /*45d0*/  BSYNC.RECONVERGENT B1 ;  /* 0x0000000000017941 */ /* 0x000fea0003800200 */
.L_x_70:
[----:B------:R-:W0:Y:S01]  /*45e0*/  LDC.64 R22, c[0x0][0x3c8] ;  /* 0x0000f200ff167b82 */ /* 0x000e220000000a00 */
[----:B------:R-:W1:Y:S01]  /*45f0*/  F2F.F32.F64 R15, R14 ;  /* 0x0000000e000f7310 */ /* 0x000e620000301000 */
[----:B------:R-:W-:-:S04]  /*4600*/  IMAD.WIDE R20, R4, 0x4, R20 ;  /* 0x0000000404147825 */ /* 0x000fc800078e0214 */
[----:B0-----:R-:W-:-:S05]  /*4610*/  IMAD.WIDE R22, R11, 0x4, R22 ;  /* 0x000000040b167825 */ /* 0x001fca00078e0216 */
        /* <DEDUP_REMOVED lines=28> */
.L_x_73:
[----:B------:R-:W-:Y:S05]  /*47e0*/  BSYNC.RECONVERGENT B1 ;  /* 0x0000000000017941 */ /* 0x000fea0003800200 */
.L_x_72:
[----:B------:R-:W0:Y:S01]  /*47f0*/  F2F.F32.F64 R15, R14 ;  /* 0x0000000e000f7310 */ /* 0x000e220000301000 */
[----:B------:R-:W-:-:S04]  /*4800*/  IMAD.WIDE R22, R4, 0x4, R22 ;  /* 0x0000000404167825 */ /* 0x000fc800078e0216 */
[----:B------:R-:W-:Y:S01]  /*4810*/  VIADD R10, R10, 0x2 ;  /* 0x000000020a0a7836 */ /* 0x000fe20000000000 */
[----:B0-----:R0:W-:Y:S06]  /*4820*/  STG.E desc[UR8][R22.64], R15 ;  /* 0x0000000f16007986 */ /* 0x0011ec000c101908 */
.L_x_69:
[----:B------:R-:W1:Y:S02]  /*4830*/  LDCU UR4, c[0x0][0x3b0] ;  /* 0x00007600ff0477ac */ /* 0x000e640008000800 */
[----:B-1----:R-:W-:-:S09]  /*4840*/  ULOP3.LUT UP0, URZ, UR4, 0x1, URZ, 0xc0, !UPT ;  /* 0x0000000104ff7892 */ /* 0x002fd2000f80c0ff */
[----:B------:R-:W-:Y:S05]  /*4850*/  BRA.U !UP0, `(.L_x_68) ;  /* 0x00000001088c7547 */ /* 0x000fea000b800000 */
[----:B------:R-:W1:Y:S01]  /*4860*/  LDC.64 R12, c[0x0][0x398] ;  /* 0x0000e600ff0c7b82 */ /* 0x000e620000000a00 */
[----:B------:R-:W-:-:S04]  /*4870*/  IMAD R9, R4, R10, R9 ;  /* 0x0000000a04097224 */ /* 0x000fc800078e0209 */
[----:B-1----:R-:W-:-:S06]  /*4880*/  IMAD.WIDE R10, R9, 0x4, R12 ;  /* 0x00000004090a7825 */ /* 0x002fcc00078e020c */
[----:B------:R-:W3:Y:S01]  /*4890*/  LDG.E R10, desc[UR8][R10.64] ;  /* 0x000000080a0a7981 */ /* 0x000ee2000c1e1900 */
[----:B0-2---:R-:W-:Y:S01]  /*48a0*/  HFMA2 R15, -RZ, RZ, 3.7421875, 0 ;  /* 0x437c0000ff0f7431 */ /* 0x005fe200000001ff */
[----:B------:R-:W-:Y:S01]  /*48b0*/  MOV R13, 0x3bbb989d ;  /* 0x3bbb989d000d7802 */ /* 0x000fe20000000f00 */
[----:B------:R-:W-:Y:S04]  /*48c0*/  BSSY.RECONVERGENT B1, `(.L_x_74) ;  /* 0x0000018000017945 */ /* 0x000fe80003800200 */
        /* <DEDUP_REMOVED lines=23> */
.L_x_75:
[----:B------:R-:W-:Y:S05]  /*4a40*/  BSYNC.RECONVERGENT B1 ;  /* 0x0000000000017941 */ /* 0x000fea0003800200 */
.L_x_74:
[----:B------:R-:W0:Y:S01]  /*4a50*/  LDC.64 R10, c[0x0][0x3c8] ;  /* 0x0000f200ff0a7b82 */ /* 0x000e220000000a00 */
[----:B------:R-:W1:Y:S01]  /*4a60*/  F2F.F32.F64 R15, R14 ;  /* 0x0000000e000f7310 */ /* 0x000e620000301000 */
[----:B0-----:R-:W-:-:S05]  /*4a70*/  IMAD.WIDE R10, R9, 0x4, R10 ;  /* 0x00000004090a7825 */ /* 0x001fca00078e020a */
[----:B-1----:R1:W-:Y:S02]  /*4a80*/  STG.E desc[UR8][R10.64], R15 ;  /* 0x0000000f0a007986 */ /* 0x0023e4000c101908 */
.L_x_68:
[----:B------:R-:W3:Y:S01]  /*4a90*/  LDCU UR4, c[0x0][0x380] ;  /* 0x00007000ff0477ac */ /* 0x000ee20008000800 */
[----:B------:R-:W-:-:S04]  /*4aa0*/  IADD3 R3, PT, PT, R0, R3, RZ ;  /* 0x0000000300037210 */ /* 0x000fc80007ffe0ff */
[----:B---3--:R-:W-:-:S13]  /*4ab0*/  ISETP.GE.AND P0, PT, R3, UR4, PT ;  /* 0x0000000403007c0c */ /* 0x008fda000bf06270 */
[----:B------:R-:W-:Y:S05]  /*4ac0*/  @!P0 BRA `(.L_x_76) ;  /* 0xffffffec00488947 */ /* 0x000fea000383ffff */
[----:B------:R-:W-:Y:S05]  /*4ad0*/  EXIT ;  /* 0x000000000000794d */ /* 0x000fea0003800000 */
        .weak           $__internal_0_$__cuda_sm20_dblrcp_rn_slowpath_v3
        .type           $__internal_0_$__cuda_sm20_dblrcp_rn_slowpath_v3,@function
        .size           $__internal_0_$__cuda_sm20_dblrcp_rn_slowpath_v3,(.L_x_82 - $__internal_0_$__cuda_sm20_dblrcp_rn_slowpath_v3)
$__internal_0_$__cuda_sm20_dblrcp_rn_slowpath_v3:
[----:B------:R-:W-:Y:S01]  /*4ae0*/  DSETP.GTU.AND P1, PT, |R12|, +INF , PT ;  /* 0x7ff000000c00742a */ /* 0x000fe20003f2c200 */
[----:B------:R-:W-:-:S13]  /*4af0*/  BSSY.RECONVERGENT B0, `(.L_x_77) ;  /* 0x0000023000007945 */ /* 0x000fda0003800200 */
[----:B------:R-:W-:Y:S05]  /*4b00*/  @P1 BRA `(.L_x_78) ;  /* 0x00000000007c1947 */ /* 0x000fea0003800000 */
[----:B------:R-:W-:-:S04]  /*4b10*/  LOP3.LUT R17, R13, 0x7fffffff, RZ, 0xc0, !PT ;  /* 0x7fffffff0d117812 */ /* 0x000fc800078ec0ff */
[----:B------:R-:W-:-:S04]  /*4b20*/  IADD3 R14, PT, PT, R17, -0x1, RZ ;  /* 0xffffffff110e7810 */ /* 0x000fc80007ffe0ff */
[----:B------:R-:W-:-:S13]  /*4b30*/  ISETP.GE.U32.AND P1, PT, R14, 0x7fefffff, PT ;  /* 0x7fefffff0e00780c */ /* 0x000fda0003f26070 */
[----:B------:R-:W-:Y:S02]  /*4b40*/  @P1 LOP3.LUT R15, R13, 0x7ff00000, RZ, 0x3c, !PT ;  /* 0x7ff000000d0f1812 */ /* 0x000fe400078e3cff */
[----:B------:R-:W-:Y:S01]  /*4b50*/  @P1 MOV R14, RZ ;  /* 0x000000ff000e1202 */ /* 0x000fe20000000f00 */
[----:B------:R-:W-:Y:S06]  /*4b60*/  @P1 BRA `(.L_x_79) ;  /* 0x00000000006c1947 */ /* 0x000fec0003800000 */
[----:B------:R-:W-:-:S13]  /*4b70*/  ISETP.GE.U32.AND P1, PT, R17, 0x1000001, PT ;  /* 0x010000011100780c */ /* 0x000fda0003f26070 */
[----:B------:R-:W-:Y:S05]  /*4b80*/  @!P1 BRA `(.L_x_80) ;  /* 0x0000000000349947 */ /* 0x000fea0003800000 */
[----:B------:R-:W-:Y:S01]  /*4b90*/  IADD3 R15, PT, PT, R13, -0x3fe00000, RZ ;  /* 0xc02000000d0f7810 */ /* 0x000fe20007ffe0ff */
[----:B------:R-:W-:-:S03]  /*4ba0*/  IMAD.MOV.U32 R14, RZ, RZ, R12 ;  /* 0x000000ffff0e7224 */ /* 0x000fc600078e000c */
[----:B------:R-:W0:Y:S03]  /*4bb0*/  MUFU.RCP64H R17, R15 ;  /* 0x0000000f00117308 */ /* 0x000e260000001800 */
[----:B0-----:R-:W-:-:S08]  /*4bc0*/  DFMA R18, -R14, R16, 1 ;  /* 0x3ff000000e12742b */ /* 0x001fd00000000110 */
[----:B------:R-:W-:-:S08]  /*4bd0*/  DFMA R18, R18, R18, R18 ;  /* 0x000000121212722b */ /* 0x000fd00000000012 */
[----:B------:R-:W-:-:S08]  /*4be0*/  DFMA R18, R16, R18, R16 ;  /* 0x000000121012722b */ /* 0x000fd00000000010 */
[----:B------:R-:W-:-:S08]  /*4bf0*/  DFMA R16, -R14, R18, 1 ;  /* 0x3ff000000e10742b */ /* 0x000fd00000000112 */
[----:B------:R-:W-:-:S08]  /*4c00*/  DFMA R16, R18, R16, R18 ;  /* 0x000000101210722b */ /* 0x000fd00000000012 */
[----:B------:R-:W-:-:S08]  /*4c10*/  DMUL R16, R16, 2.2250738585072013831e-308 ;  /* 0x0010000010107828 */ /* 0x000fd00000000000 */
[----:B------:R-:W-:-:S08]  /*4c20*/  DFMA R12, -R12, R16, 1 ;  /* 0x3ff000000c0c742b */ /* 0x000fd00000000110 */
[----:B------:R-:W-:-:S08]  /*4c30*/  DFMA R12, R12, R12, R12 ;  /* 0x0000000c0c0c722b */ /* 0x000fd0000000000c */
[----:B------:R-:W-:Y:S01]  /*4c40*/  DFMA R14, R16, R12, R16 ;  /* 0x0000000c100e722b */ /* 0x000fe20000000010 */
[----:B------:R-:W-:Y:S10]  /*4c50*/  BRA `(.L_x_79) ;  /* 0x0000000000307947 */ /* 0x000ff40003800000 */
.L_x_80:
[----:B------:R-:W-:Y:S01]  /*4c60*/  DMUL R12, R12, 8.11296384146066816958e+31 ;  /* 0x469000000c0c7828 */ /* 0x000fe20000000000 */
[----:B------:R-:W-:-:S05]  /*4c70*/  MOV R14, R16 ;  /* 0x00000010000e7202 */ /* 0x000fca0000000f00 */
[----:B------:R-:W0:Y:S02]  /*4c80*/  MUFU.RCP64H R15, R13 ;  /* 0x0000000d000f7308 */ /* 0x000e240000001800 */
[----:B0-----:R-:W-:-:S08]  /*4c90*/  DFMA R16, -R12, R14, 1 ;  /* 0x3ff000000c10742b */ /* 0x001fd0000000010e */
[----:B------:R-:W-:-:S08]  /*4ca0*/  DFMA R16, R16, R16, R16 ;  /* 0x000000101010722b */ /* 0x000fd00000000010 */
[----:B------:R-:W-:-:S08]  /*4cb0*/  DFMA R16, R14, R16, R14 ;  /* 0x000000100e10722b */ /* 0x000fd0000000000e */
[----:B------:R-:W-:-:S08]  /*4cc0*/  DFMA R14, -R12, R16, 1 ;  /* 0x3ff000000c0e742b */ /* 0x000fd00000000110 */
[----:B------:R-:W-:-:S08]  /*4cd0*/  DFMA R14, R16, R14, R16 ;  /* 0x0000000e100e722b */ /* 0x000fd00000000010 */
[----:B------:R-:W-:Y:S01]  /*4ce0*/  DMUL R14, R14, 8.11296384146066816958e+31 ;  /* 0x469000000e0e7828 */ /* 0x000fe20000000000 */
[----:B------:R-:W-:Y:S10]  /*4cf0*/  BRA `(.L_x_79) ;  /* 0x0000000000087947 */ /* 0x000ff40003800000 */
.L_x_78:
[----:B------:R-:W-:Y:S02]  /*4d00*/  LOP3.LUT R15, R13, 0x80000, RZ, 0xfc, !PT ;  /* 0x000800000d0f7812 */ /* 0x000fe400078efcff */
[----:B------:R-:W-:-:S07]  /*4d10*/  MOV R14, R12 ;  /* 0x0000000c000e7202 */ /* 0x000fce0000000f00 */
.L_x_79:
[----:B------:R-:W-:Y:S05]  /*4d20*/  BSYNC.RECONVERGENT B0 ;  /* 0x0000000000007941 */ /* 0x000fea0003800200 */
.L_x_77:
[----:B------:R-:W-:Y:S01]  /*4d30*/  HFMA2 R13, -RZ, RZ, 0, 0 ;  /* 0x00000000ff0d7431 */ /* 0x000fe200000001ff */
[----:B------:R-:W-:-:S04]  /*4d40*/  MOV R12, R6 ;  /* 0x00000006000c7202 */ /* 0x000fc80000000f00 */
[----:B------:R-:W-:Y:S05]  /*4d50*/  RET.REL.NODEC R12 `(_Z20get_mt_output_kerneliPKfS0_S0_iiiiiPfS1_S1_) ;  /* 0xffffffb00ca87950 */ /* 0x000fea0003c3ffff */
.L_x_81:
[----:B------:R-:W-:-:S00]  /*4d60*/  BRA `(.L_x_81) ;  /* 0xfffffffc00fc7947 */ /* 0x000fc0000383ffff */
[----:B------:R-:W-:-:S00]  /*4d70*/  NOP ;  /* 0x0000000000007918 */ /* 0x000fc00000000000 */
        /* <DEDUP_REMOVED lines=8> */
.L_x_82:


//--------------------- .nv.shared.reserved.0     --------------------------
	.section	.nv.shared.reserved.0,"aw",@nobits
	.weak		__nv_reservedSMEM_offset_0_alias
	.size		__nv_reservedSMEM_offset_0_alias, 0, 64
	.other		__nv_reservedSMEM_offset_0_alias,@"STO_CUDA_RESERVED_SHARED STV_DEFAULT"
__nv_reservedSMEM_offset_0_alias:
	.zero		0
	.zero		64


//--------------------- .nv.constant0._Z20get_mt_output_kerneliPKfS0_S0_iiiiiPfS1_S1_ --------------------------
	.section	.nv.constant0._Z20get_mt_output_kerneliPKfS0_S0_iiiiiPfS1_S1_,"a",@progbits
	.sectionflags	@""
	.align	4
.nv.constant0._Z20get_mt_output_kerneliPKfS0_S0_iiiiiPfS1_S1_:
	.zero		976


//--------------------- SYMBOLS --------------------------

	.type		.nv.reservedSmem.offset0,@object
	.size		.nv.reservedSmem.offset0,0x4
